	.target	sm_100a

	.elftype	@"ET_EXEC"


//--------------------- .note.nv.tkinfo           --------------------------
	.section	.note.nv.tkinfo,"",@"SHT_NOTE"
	.sectionflags	@"SHF_NOTE_NV_TKINFO"
	.tkinfo
        /*0018*/ 	.word	0x00000002
        /*0030*/ 	.string	""
        /*0030*/ 	.string	"ptxas"
        /*0030*/ 	.string	"Cuda compilation tools, release 13.0, V13.0.88"
        /*0030*/ 	.string	"Build cuda_13.0.r13.0/compiler.36424714_0"
        /*0030*/ 	.string	"-arch sm_100a -m 64 "



//--------------------- .note.nv.cuinfo           --------------------------
	.section	.note.nv.cuinfo,"",@"SHT_NOTE"
	.sectionflags	@"SHF_NOTE_NV_CUINFO"
        /*0018*/ 	.short	0x0002
        /*001a*/ 	.short	0x0064
        /*001c*/ 	.short	0x0082
	.zero		2


//--------------------- .nv.info                  --------------------------
	.section	.nv.info,"",@"SHT_CUDA_INFO"
	.align	4


	//----- nvinfo : EIATTR_REGCOUNT
	.align		4
        /*0000*/ 	.byte	0x04, 0x2f
        /*0002*/ 	.short	(.L_19 - .L_18)
	.align		4
.L_18:
        /*0004*/ 	.word	index@(_ZN7cutlass13device_kernelINS_4gemm6kernel13GemmUniversalIN4cute5tupleIJiiiiEEENS1_10collective13CollectiveMmaINS1_35MainloopSm100TmaUmmaWarpSpecializedILi4ELi2ELi4ENS5_IJNS4_1CILi1EEESB_SB_EEEEENS5_IJNSA_ILi128EEENSA_ILi64EEESE_EEENS_12float_e4m3_tENS5_IJlSB_lEEESH_SI_NS4_8TiledMMAINS4_8MMA_AtomIJNS4_10MMA_TraitsINS4_19SM100_MMA_F8F6F4_SSEJSH_SH_fSE_SF_NS4_17integral_constantINS4_4UMMA5MajorELSP_0EEESQ_NSN_INSO_7ScaleInELSR_0EEESS_EEEEEENS4_6LayoutISC_NS5_IJNSA_ILi0EEESW_SW_EEEEENS5_IJNS4_10UnderscoreESZ_SZ_EEEEENS4_13SM90_TMA_LOADENS4_14ComposedLayoutINS4_7SwizzleILi3ELi4ELi3EEENS4_18smem_ptr_flag_bitsILi8EEENSV_INS5_IJNSA_ILi8EEESE_EEENS5_IJSE_SB_EEEEEEEvNS4_8identityES12_S1C_vS1D_EENS_8epilogue10collective18CollectiveEpilogueINS1F_23Sm100TmaWarpSpecializedILi1ELi1ELi64ELb0ELb0EEEJSG_NS5_IJNSV_ISE_SB_EENSV_ISF_SB_EEEEESH_SI_SH_SI_NS1F_6fusion15FusionCallbacksIS1J_NS1N_17LinearCombinationISH_fSH_fLNS_15FloatRoundStyleE2EEESG_S1M_JEEENS4_5SM1004TMEM4LOAD26SM100_TMEM_LOAD_32dp32b64xES12_NS13_INS14_ILi2ELi4ELi3EEES17_NSV_INS5_IJS18_SF_EEENS5_IJSF_SB_EEEEEEENS4_39AutoVectorizingCopyWithAssumedAlignmentILi128EEENS4_14SM90_TMA_STOREES21_S23_S23_EEEvvEEEEvNT_6ParamsE)
        /*0008*/ 	.word	0x000000c2


	//----- nvinfo : EIATTR_FRAME_SIZE
	.align		4
.L_19:
        /*000c*/ 	.byte	0x04, 0x11
        /*000e*/ 	.short	(.L_21 - .L_20)
	.align		4
.L_20:
        /*0010*/ 	.word	index@($__internal_2_$__cuda_sm10x_tcgen05_guardrail_trap_unallocated_columns_being_dealloced)
        /*0014*/ 	.word	0x00000000


	//----- nvinfo : EIATTR_FRAME_SIZE
	.align		4
.L_21:
        /*0018*/ 	.byte	0x04, 0x11
        /*001a*/ 	.short	(.L_23 - .L_22)
	.align		4
.L_22:
        /*001c*/ 	.word	index@($__internal_1_$__cuda_sm10x_tcgen05_guardrail_trap_phase_invalid_during_alloc)
        /*0020*/ 	.word	0x00000000


	//----- nvinfo : EIATTR_FRAME_SIZE
	.align		4
.L_23:
        /*0024*/ 	.byte	0x04, 0x11
        /*0026*/ 	.short	(.L_25 - .L_24)
	.align		4
.L_24:
        /*0028*/ 	.word	index@($__internal_0_$__cuda_sm10x_tcgen05_guardrail_trap_col_being_dealloced_not_returned_by_alloc)
        /*002c*/ 	.word	0x00000000


	//----- nvinfo : EIATTR_FRAME_SIZE
	.align		4
.L_25:
        /*0030*/ 	.byte	0x04, 0x11
        /*0032*/ 	.short	(.L_27 - .L_26)
	.align		4
.L_26:
        /*0034*/ 	.word	index@(_ZN7cutlass13device_kernelINS_4gemm6kernel13GemmUniversalIN4cute5tupleIJiiiiEEENS1_10collective13CollectiveMmaINS1_35MainloopSm100TmaUmmaWarpSpecializedILi4ELi2ELi4ENS5_IJNS4_1CILi1EEESB_SB_EEEEENS5_IJNSA_ILi128EEENSA_ILi64EEESE_EEENS_12float_e4m3_tENS5_IJlSB_lEEESH_SI_NS4_8TiledMMAINS4_8MMA_AtomIJNS4_10MMA_TraitsINS4_19SM100_MMA_F8F6F4_SSEJSH_SH_fSE_SF_NS4_17integral_constantINS4_4UMMA5MajorELSP_0EEESQ_NSN_INSO_7ScaleInELSR_0EEESS_EEEEEENS4_6LayoutISC_NS5_IJNSA_ILi0EEESW_SW_EEEEENS5_IJNS4_10UnderscoreESZ_SZ_EEEEENS4_13SM90_TMA_LOADENS4_14ComposedLayoutINS4_7SwizzleILi3ELi4ELi3EEENS4_18smem_ptr_flag_bitsILi8EEENSV_INS5_IJNSA_ILi8EEESE_EEENS5_IJSE_SB_EEEEEEEvNS4_8identityES12_S1C_vS1D_EENS_8epilogue10collective18CollectiveEpilogueINS1F_23Sm100TmaWarpSpecializedILi1ELi1ELi64ELb0ELb0EEEJSG_NS5_IJNSV_ISE_SB_EENSV_ISF_SB_EEEEESH_SI_SH_SI_NS1F_6fusion15FusionCallbacksIS1J_NS1N_17LinearCombinationISH_fSH_fLNS_15FloatRoundStyleE2EEESG_S1M_JEEENS4_5SM1004TMEM4LOAD26SM100_TMEM_LOAD_32dp32b64xES12_NS13_INS14_ILi2ELi4ELi3EEES17_NSV_INS5_IJS18_SF_EEENS5_IJSF_SB_EEEEEEENS4_39AutoVectorizingCopyWithAssumedAlignmentILi128EEENS4_14SM90_TMA_STOREES21_S23_S23_EEEvvEEEEvNT_6ParamsE)
        /*0038*/ 	.word	0x00000000


	//----- nvinfo : EIATTR_MIN_STACK_SIZE
	.align		4
.L_27:
        /*003c*/ 	.byte	0x04, 0x12
        /*003e*/ 	.short	(.L_29 - .L_28)
	.align		4
.L_28:
        /*0040*/ 	.word	index@(_ZN7cutlass13device_kernelINS_4gemm6kernel13GemmUniversalIN4cute5tupleIJiiiiEEENS1_10collective13CollectiveMmaINS1_35MainloopSm100TmaUmmaWarpSpecializedILi4ELi2ELi4ENS5_IJNS4_1CILi1EEESB_SB_EEEEENS5_IJNSA_ILi128EEENSA_ILi64EEESE_EEENS_12float_e4m3_tENS5_IJlSB_lEEESH_SI_NS4_8TiledMMAINS4_8MMA_AtomIJNS4_10MMA_TraitsINS4_19SM100_MMA_F8F6F4_SSEJSH_SH_fSE_SF_NS4_17integral_constantINS4_4UMMA5MajorELSP_0EEESQ_NSN_INSO_7ScaleInELSR_0EEESS_EEEEEENS4_6LayoutISC_NS5_IJNSA_ILi0EEESW_SW_EEEEENS5_IJNS4_10UnderscoreESZ_SZ_EEEEENS4_13SM90_TMA_LOADENS4_14ComposedLayoutINS4_7SwizzleILi3ELi4ELi3EEENS4_18smem_ptr_flag_bitsILi8EEENSV_INS5_IJNSA_ILi8EEESE_EEENS5_IJSE_SB_EEEEEEEvNS4_8identityES12_S1C_vS1D_EENS_8epilogue10collective18CollectiveEpilogueINS1F_23Sm100TmaWarpSpecializedILi1ELi1ELi64ELb0ELb0EEEJSG_NS5_IJNSV_ISE_SB_EENSV_ISF_SB_EEEEESH_SI_SH_SI_NS1F_6fusion15FusionCallbacksIS1J_NS1N_17LinearCombinationISH_fSH_fLNS_15FloatRoundStyleE2EEESG_S1M_JEEENS4_5SM1004TMEM4LOAD26SM100_TMEM_LOAD_32dp32b64xES12_NS13_INS14_ILi2ELi4ELi3EEES17_NSV_INS5_IJS18_SF_EEENS5_IJSF_SB_EEEEEEENS4_39AutoVectorizingCopyWithAssumedAlignmentILi128EEENS4_14SM90_TMA_STOREES21_S23_S23_EEEvvEEEEvNT_6ParamsE)
        /*0044*/ 	.word	0x00000000
.L_29:


//--------------------- .nv.compat                --------------------------
	.section	.nv.compat,"",@"SHT_CUDA_COMPAT_INFO"
	.align	4
        /*0000*/ 	.byte	0x02, 0x09, 0x01, 0x00, 0x02, 0x02, 0x02, 0x00, 0x02, 0x05, 0x05, 0x00, 0x03, 0x07, 0x01, 0x01
        /*0010*/ 	.byte	0x02, 0x03, 0x01, 0x00, 0x02, 0x06, 0x01, 0x00, 0x04, 0x0b, 0x08, 0x00, 0x09, 0x00, 0x00, 0x00
        /*0020*/ 	.byte	0x00, 0x00, 0x00, 0x00


//--------------------- .nv.info._ZN7cutlass13device_kernelINS_4gemm6kernel13GemmUniversalIN4cute5tupleIJiiiiEEENS1_10collective13CollectiveMmaINS1_35MainloopSm100TmaUmmaWarpSpecializedILi4ELi2ELi4ENS5_IJNS4_1CILi1EEESB_SB_EEEEENS5_IJNSA_ILi128EEENSA_ILi64EEESE_EEENS_12float_e4m3_tENS5_IJlSB_lEEESH_SI_NS4_8TiledMMAINS4_8MMA_AtomIJNS4_10MMA_TraitsINS4_19SM100_MMA_F8F6F4_SSEJSH_SH_fSE_SF_NS4_17integral_constantINS4_4UMMA5MajorELSP_0EEESQ_NSN_INSO_7ScaleInELSR_0EEESS_EEEEEENS4_6LayoutISC_NS5_IJNSA_ILi0EEESW_SW_EEEEENS5_IJNS4_10UnderscoreESZ_SZ_EEEEENS4_13SM90_TMA_LOADENS4_14ComposedLayoutINS4_7SwizzleILi3ELi4ELi3EEENS4_18smem_ptr_flag_bitsILi8EEENSV_INS5_IJNSA_ILi8EEESE_EEENS5_IJSE_SB_EEEEEEEvNS4_8identityES12_S1C_vS1D_EENS_8epilogue10collective18CollectiveEpilogueINS1F_23Sm100TmaWarpSpecializedILi1ELi1ELi64ELb0ELb0EEEJSG_NS5_IJNSV_ISE_SB_EENSV_ISF_SB_EEEEESH_SI_SH_SI_NS1F_6fusion15FusionCallbacksIS1J_NS1N_17LinearCombinationISH_fSH_fLNS_15FloatRoundStyleE2EEESG_S1M_JEEENS4_5SM1004TMEM4LOAD26SM100_TMEM_LOAD_32dp32b64xES12_NS13_INS14_ILi2ELi4ELi3EEES17_NSV_INS5_IJS18_SF_EEENS5_IJSF_SB_EEEEEEENS4_39AutoVectorizingCopyWithAssumedAlignmentILi128EEENS4_14SM90_TMA_STOREES21_S23_S23_EEEvvEEEEvNT_6ParamsE --------------------------
	.section	.nv.info._ZN7cutlass13device_kernelINS_4gemm6kernel13GemmUniversalIN4cute5tupleIJiiiiEEENS1_10collective13CollectiveMmaINS1_35MainloopSm100TmaUmmaWarpSpecializedILi4ELi2ELi4ENS5_IJNS4_1CILi1EEESB_SB_EEEEENS5_IJNSA_ILi128EEENSA_ILi64EEESE_EEENS_12float_e4m3_tENS5_IJlSB_lEEESH_SI_NS4_8TiledMMAINS4_8MMA_AtomIJNS4_10MMA_TraitsINS4_19SM100_MMA_F8F6F4_SSEJSH_SH_fSE_SF_NS4_17integral_constantINS4_4UMMA5MajorELSP_0EEESQ_NSN_INSO_7ScaleInELSR_0EEESS_EEEEEENS4_6LayoutISC_NS5_IJNSA_ILi0EEESW_SW_EEEEENS5_IJNS4_10UnderscoreESZ_SZ_EEEEENS4_13SM90_TMA_LOADENS4_14ComposedLayoutINS4_7SwizzleILi3ELi4ELi3EEENS4_18smem_ptr_flag_bitsILi8EEENSV_INS5_IJNSA_ILi8EEESE_EEENS5_IJSE_SB_EEEEEEEvNS4_8identityES12_S1C_vS1D_EENS_8epilogue10collective18CollectiveEpilogueINS1F_23Sm100TmaWarpSpecializedILi1ELi1ELi64ELb0ELb0EEEJSG_NS5_IJNSV_ISE_SB_EENSV_ISF_SB_EEEEESH_SI_SH_SI_NS1F_6fusion15FusionCallbacksIS1J_NS1N_17LinearCombinationISH_fSH_fLNS_15FloatRoundStyleE2EEESG_S1M_JEEENS4_5SM1004TMEM4LOAD26SM100_TMEM_LOAD_32dp32b64xES12_NS13_INS14_ILi2ELi4ELi3EEES17_NSV_INS5_IJS18_SF_EEENS5_IJSF_SB_EEEEEEENS4_39AutoVectorizingCopyWithAssumedAlignmentILi128EEENS4_14SM90_TMA_STOREES21_S23_S23_EEEvvEEEEvNT_6ParamsE,"",@"SHT_CUDA_INFO"
	.sectionflags	@""
	.align	4


	//----- nvinfo : EIATTR_CUDA_API_VERSION
	.align		4
        /*0000*/ 	.byte	0x04, 0x37
        /*0002*/ 	.short	(.L_31 - .L_30)
.L_30:
        /*0004*/ 	.word	0x00000082


	//----- nvinfo : EIATTR_KPARAM_INFO
	.align		4
.L_31:
        /*0008*/ 	.byte	0x04, 0x17
        /*000a*/ 	.short	(.L_33 - .L_32)
.L_32:
        /*000c*/ 	.word	0x00000000
        /*0010*/ 	.short	0x0000
        /*0012*/ 	.short	0x0000
        /*0014*/ 	.byte	0x00, 0xf0, 0x01, 0x20


	//----- nvinfo : EIATTR_AT_ENTRY_FRAGMENTS
	.align		4
.L_33:
        /*0018*/ 	.byte	0x04, 0x4f
        /*001a*/ 	.short	(.L_35 - .L_34)


	//   ....[0]....
.L_34:
        /*001c*/ 	.word	0x00000006


	//----- nvinfo : EIATTR_RESERVED_SMEM_USED
	.align		4
.L_35:
        /*0020*/ 	.byte	0x01, 0x41
	.zero		2


	//----- nvinfo : EIATTR_SPARSE_MMA_MASK
	.align		4
        /*0024*/ 	.byte	0x03, 0x50
        /*0026*/ 	.short	0x0000


	//----- nvinfo : EIATTR_TCGEN05_1CTA_USED
	.align		4
        /*0028*/ 	.byte	0x01, 0x51
	.zero		2


	//----- nvinfo : EIATTR_MAXREG_COUNT
	.align		4
        /*002c*/ 	.byte	0x03, 0x1b
        /*002e*/ 	.short	0x00ff


	//----- nvinfo : EIATTR_NUM_BARRIERS
	.align		4
        /*0030*/ 	.byte	0x02, 0x4c
        /*0032*/ 	.byte	0x07
	.zero		1


	//----- nvinfo : EIATTR_EXTERNS
	.align		4
        /*0034*/ 	.byte	0x04, 0x0f
        /*0036*/ 	.short	(.L_37 - .L_36)


	//   ....[0]....
	.align		4
.L_36:
        /*0038*/ 	.word	index@(__assertfail)


	//----- nvinfo : EIATTR_MERCURY_ISA_VERSION
	.align		4
.L_37:
        /*003c*/ 	.byte	0x03, 0x5f
        /*003e*/ 	.short	0x0101


	//----- nvinfo : EIATTR_INT_WARP_WIDE_INSTR_OFFSETS
	.align		4
        /*0040*/ 	.byte	0x04, 0x31
        /*0042*/ 	.short	(.L_39 - .L_38)


	//   ....[0]....
.L_38:
        /*0044*/ 	.word	0x00001d80


	//   ....[1]....
        /*0048*/ 	.word	0x000037d0


	//   ....[2]....
        /*004c*/ 	.word	0x000037f0


	//   ....[3]....
        /*0050*/ 	.word	0x00003820


	//   ....[4]....
        /*0054*/ 	.word	0x00004230


	//   ....[5]....
        /*0058*/ 	.word	0x00004320


	//----- nvinfo : EIATTR_COOP_GROUP_MASK_REGIDS
	.align		4
.L_39:
        /*005c*/ 	.byte	0x04, 0x29
        /*005e*/ 	.short	(.L_41 - .L_40)


	//   ....[0]....
.L_40:
        /*0060*/ 	.word	0xffffffff


	//   ....[1]....
        /*0064*/ 	.word	0xffffffff


	//   ....[2]....
        /*0068*/ 	.word	0xffffffff


	//   ....[3]....
        /*006c*/ 	.word	0xffffffff


	//   ....[4]....
        /*0070*/ 	.word	0xffffffff


	//   ....[5]....
        /*0074*/ 	.word	0xffffffff


	//   ....[6]....
        /*0078*/ 	.word	0xffffffff


	//   ....[7]....
        /*007c*/ 	.word	0xffffffff


	//   ....[8]....
        /*0080*/ 	.word	0xffffffff


	//   ....[9]....
        /*0084*/ 	.word	0xffffffff


	//   ....[10]....
        /*0088*/ 	.word	0xffffffff


	//   ....[11]....
        /*008c*/ 	.word	0xffffffff


	//   ....[12]....
        /*0090*/ 	.word	0xffffffff


	//----- nvinfo : EIATTR_COOP_GROUP_INSTR_OFFSETS
	.align		4
.L_41:
        /*0094*/ 	.byte	0x04, 0x28
        /*0096*/ 	.short	(.L_43 - .L_42)


	//   ....[0]....
.L_42:
        /*0098*/ 	.word	0x00000090


	//   ....[1]....
        /*009c*/ 	.word	0x000004d0


	//   ....[2]....
        /*00a0*/ 	.word	0x00000640


	//   ....[3]....
        /*00a4*/ 	.word	0x00000780


	//   ....[4]....
        /*00a8*/ 	.word	0x00000880


	//   ....[5]....
        /*00ac*/ 	.word	0x000009f0


	//   ....[6]....
        /*00b0*/ 	.word	0x00000b90


	//   ....[7]....
        /*00b4*/ 	.word	0x00001c60


	//   ....[8]....
        /*00b8*/ 	.word	0x00002a40


	//   ....[9]....
        /*00bc*/ 	.word	0x00002c50


	//   ....[10]....
        /*00c0*/ 	.word	0x00002c80


	//   ....[11]....
        /*00c4*/ 	.word	0x000036b0


	//   ....[12]....
        /*00c8*/ 	.word	0x000038e0


	//----- nvinfo : EIATTR_VRC_CTA_INIT_COUNT
	.align		4
.L_43:
        /*00cc*/ 	.byte	0x02, 0x4a
        /*00ce*/ 	.byte	0x80
	.zero		1


	//----- nvinfo : EIATTR_SYSCALL_OFFSETS
	.align		4
        /*00d0*/ 	.byte	0x04, 0x46
        /*00d2*/ 	.short	(.L_45 - .L_44)


	//   ....[0]....
.L_44:
        /*00d4*/ 	.word	0x00004d10


	//   ....[1]....
        /*00d8*/ 	.word	0x00004e50


	//   ....[2]....
        /*00dc*/ 	.word	0x000055f0


	//----- nvinfo : EIATTR_MBARRIER_INSTR_OFFSETS
	.align		4
.L_45:
        /*00e0*/ 	.byte	0x04, 0x39
        /*00e2*/ 	.short	(.L_47 - .L_46)


	//   ....[0]....
.L_46:
        /*00e4*/ 	.word	0x000005b0
        /*00e8*/ 	.word	0x000000ff
        /*00ec*/ 	.word	0x00000000
        /*00f0*/ 	.short	0x0100
        /*00f2*/ 	.byte	0x05
	.zero		1


	//   ....[1]....
        /*00f4*/ 	.word	0x000005c0
        /*00f8*/ 	.word	0x000000ff
        /*00fc*/ 	.word	0x00000020
        /*0100*/ 	.short	0x0100
        /*0102*/ 	.byte	0x05
	.zero		1


	//   ....[2]....
        /*0104*/ 	.word	0x000005d0
        /*0108*/ 	.word	0x000000ff
        /*010c*/ 	.word	0x00000008
        /*0110*/ 	.short	0x0100
        /*0112*/ 	.byte	0x05
	.zero		1


	//   ....[3]....
        /*0114*/ 	.word	0x000005e0
        /*0118*/ 	.word	0x000000ff
        /*011c*/ 	.word	0x00000028
        /*0120*/ 	.short	0x0100
        /*0122*/ 	.byte	0x05
	.zero		1


	//   ....[4]....
        /*0124*/ 	.word	0x000005f0
        /*0128*/ 	.word	0x000000ff
        /*012c*/ 	.word	0x00000010
        /*0130*/ 	.short	0x0100
        /*0132*/ 	.byte	0x05
	.zero		1


	//   ....[5]....
        /*0134*/ 	.word	0x00000600
        /*0138*/ 	.word	0x000000ff
        /*013c*/ 	.word	0x00000030
        /*0140*/ 	.short	0x0100
        /*0142*/ 	.byte	0x05
	.zero		1


	//   ....[6]....
        /*0144*/ 	.word	0x00000610
        /*0148*/ 	.word	0x000000ff
        /*014c*/ 	.word	0x00000018
        /*0150*/ 	.short	0x0100
        /*0152*/ 	.byte	0x05
	.zero		1


	//   ....[7]....
        /*0154*/ 	.word	0x00000620
        /*0158*/ 	.word	0x000000ff
        /*015c*/ 	.word	0x00000038
        /*0160*/ 	.short	0x0100
        /*0162*/ 	.byte	0x05
	.zero		1


	//   ....[8]....
        /*0164*/ 	.word	0x00000750
        /*0168*/ 	.word	0x000000ff
        /*016c*/ 	.word	0x00000040
        /*0170*/ 	.short	0x0100
        /*0172*/ 	.byte	0x06
	.zero		1


	//   ....[9]....
        /*0174*/ 	.word	0x00000760
        /*0178*/ 	.word	0x000000ff
        /*017c*/ 	.word	0x00000048
        /*0180*/ 	.short	0x0100
        /*0182*/ 	.byte	0x06
	.zero		1


	//   ....[10]....
        /*0184*/ 	.word	0x00000850
        /*0188*/ 	.word	0x000000ff
        /*018c*/ 	.word	0x00000050
        /*0190*/ 	.short	0x0100
        /*0192*/ 	.byte	0x05
	.zero		1


	//   ....[11]....
        /*0194*/ 	.word	0x00000860
        /*0198*/ 	.word	0x000000ff
        /*019c*/ 	.word	0x00000058
        /*01a0*/ 	.short	0x0100
        /*01a2*/ 	.byte	0x05
	.zero		1


	//   ....[12]....
        /*01a4*/ 	.word	0x000009a0
        /*01a8*/ 	.word	0x000000ff
        /*01ac*/ 	.word	0x00000060
        /*01b0*/ 	.short	0x0100
        /*01b2*/ 	.byte	0x05
	.zero		1


	//   ....[13]....
        /*01b4*/ 	.word	0x000009b0
        /*01b8*/ 	.word	0x000000ff
        /*01bc*/ 	.word	0x00000070
        /*01c0*/ 	.short	0x0100
        /*01c2*/ 	.byte	0x05
	.zero		1


	//   ....[14]....
        /*01c4*/ 	.word	0x000009c0
        /*01c8*/ 	.word	0x000000ff
        /*01cc*/ 	.word	0x00000068
        /*01d0*/ 	.short	0x0100
        /*01d2*/ 	.byte	0x05
	.zero		1


	//   ....[15]....
        /*01d4*/ 	.word	0x000009d0
        /*01d8*/ 	.word	0x000000ff
        /*01dc*/ 	.word	0x00000078
        /*01e0*/ 	.short	0x0100
        /*01e2*/ 	.byte	0x05
	.zero		1


	//   ....[16]....
        /*01e4*/ 	.word	0x00000b00
        /*01e8*/ 	.word	0x000000ff
        /*01ec*/ 	.word	0x00000080
        /*01f0*/ 	.short	0x0100
        /*01f2*/ 	.byte	0x06
	.zero		1


	//   ....[17]....
        /*01f4*/ 	.word	0x00000b10
        /*01f8*/ 	.word	0x000000ff
        /*01fc*/ 	.word	0x000000a0
        /*0200*/ 	.short	0x0100
        /*0202*/ 	.byte	0x06
	.zero		1


	//   ....[18]....
        /*0204*/ 	.word	0x00000b20
        /*0208*/ 	.word	0x000000ff
        /*020c*/ 	.word	0x00000088
        /*0210*/ 	.short	0x0100
        /*0212*/ 	.byte	0x06
	.zero		1


	//   ....[19]....
        /*0214*/ 	.word	0x00000b30
        /*0218*/ 	.word	0x000000ff
        /*021c*/ 	.word	0x000000a8
        /*0220*/ 	.short	0x0100
        /*0222*/ 	.byte	0x06
	.zero		1


	//   ....[20]....
        /*0224*/ 	.word	0x00000b40
        /*0228*/ 	.word	0x000000ff
        /*022c*/ 	.word	0x00000090
        /*0230*/ 	.short	0x0100
        /*0232*/ 	.byte	0x06
	.zero		1


	//   ....[21]....
        /*0234*/ 	.word	0x00000b50
        /*0238*/ 	.word	0x000000ff
        /*023c*/ 	.word	0x000000b0
        /*0240*/ 	.short	0x0100
        /*0242*/ 	.byte	0x06
	.zero		1


	//   ....[22]....
        /*0244*/ 	.word	0x00000b60
        /*0248*/ 	.word	0x000000ff
        /*024c*/ 	.word	0x00000098
        /*0250*/ 	.short	0x0100
        /*0252*/ 	.byte	0x06
	.zero		1


	//   ....[23]....
        /*0254*/ 	.word	0x00000b70
        /*0258*/ 	.word	0x000000ff
        /*025c*/ 	.word	0x000000b8
        /*0260*/ 	.short	0x0100
        /*0262*/ 	.byte	0x06
	.zero		1


	//   ....[24]....
        /*0264*/ 	.word	0x00000c60
        /*0268*/ 	.word	0x000000ff
        /*026c*/ 	.word	0x000000c0
        /*0270*/ 	.short	0x0100
        /*0272*/ 	.byte	0x05
	.zero		1


	//   ....[25]....
        /*0274*/ 	.word	0x00000c70
        /*0278*/ 	.word	0x000000ff
        /*027c*/ 	.word	0x000000d0
        /*0280*/ 	.short	0x0100
        /*0282*/ 	.byte	0x05
	.zero		1


	//   ....[26]....
        /*0284*/ 	.word	0x00000c80
        /*0288*/ 	.word	0x000000ff
        /*028c*/ 	.word	0x000000c8
        /*0290*/ 	.short	0x0100
        /*0292*/ 	.byte	0x05
	.zero		1


	//   ....[27]....
        /*0294*/ 	.word	0x00000c90
        /*0298*/ 	.word	0x000000ff
        /*029c*/ 	.word	0x000000d8
        /*02a0*/ 	.short	0x0100
        /*02a2*/ 	.byte	0x05
	.zero		1


	//   ....[28]....
        /*02a4*/ 	.word	0x00001560
        /*02a8*/ 	.word	0x00000003
        /*02ac*/ 	.word	0x000000d0
        /*02b0*/ 	.short	0x010a
        /*02b2*/ 	.byte	0xff
	.zero		1


	//   ....[29]....
        /*02b4*/ 	.word	0x00001590
        /*02b8*/ 	.word	0x00000003
        /*02bc*/ 	.word	0x000000c0
        /*02c0*/ 	.short	0x0101
        /*02c2*/ 	.byte	0xff
	.zero		1


	//   ....[30]....
        /*02c4*/ 	.word	0x00001660
        /*02c8*/ 	.word	0x000000ff
        /*02cc*/ 	.word	0x00000020
        /*02d0*/ 	.short	0x010a
        /*02d2*/ 	.byte	0x08
	.zero		1


	//   ....[31]....
        /*02d4*/ 	.word	0x00001700
        /*02d8*/ 	.word	0x000000ff
        /*02dc*/ 	.word	0x00000020
        /*02e0*/ 	.short	0x010a
        /*02e2*/ 	.byte	0x21
	.zero		1


	//   ....[32]....
        /*02e4*/ 	.word	0x00001850
        /*02e8*/ 	.word	0x000000ff
        /*02ec*/ 	.word	0x00000020
        /*02f0*/ 	.short	0x010a
        /*02f2*/ 	.byte	0x08
	.zero		1


	//   ....[33]....
        /*02f4*/ 	.word	0x00001960
        /*02f8*/ 	.word	0x000000ff
        /*02fc*/ 	.word	0x00000058
        /*0300*/ 	.short	0x0101
        /*0302*/ 	.byte	0x04
	.zero		1


	//   ....[34]....
        /*0304*/ 	.word	0x00001980
        /*0308*/ 	.word	0x000000ff
        /*030c*/ 	.word	0x00000020
        /*0310*/ 	.short	0x010a
        /*0312*/ 	.byte	0x08
	.zero		1


	//   ....[35]....
        /*0314*/ 	.word	0x00001a00
        /*0318*/ 	.word	0x000000ff
        /*031c*/ 	.word	0x00000020
        /*0320*/ 	.short	0x010a
        /*0322*/ 	.byte	0x11
	.zero		1


	//   ....[36]....
        /*0324*/ 	.word	0x00001b50
        /*0328*/ 	.word	0x000000ff
        /*032c*/ 	.word	0x00000020
        /*0330*/ 	.short	0x010a
        /*0332*/ 	.byte	0x08
	.zero		1


	//   ....[37]....
        /*0334*/ 	.word	0x00001c90
        /*0338*/ 	.word	0x00000002
        /*033c*/ 	.word	0x00000060
        /*0340*/ 	.short	0x010a
        /*0342*/ 	.byte	0xff
	.zero		1


	//   ....[38]....
        /*0344*/ 	.word	0x00001d50
        /*0348*/ 	.word	0x00000002
        /*034c*/ 	.word	0x00000000
        /*0350*/ 	.short	0x0101
        /*0352*/ 	.byte	0xff
	.zero		1


	//   ....[39]....
        /*0354*/ 	.word	0x000022b0
        /*0358*/ 	.word	0x000000ff
        /*035c*/ 	.word	0x00000000
        /*0360*/ 	.short	0x010a
        /*0362*/ 	.byte	0x05
	.zero		1


	//   ....[40]....
        /*0364*/ 	.word	0x00002340
        /*0368*/ 	.word	0x000000ff
        /*036c*/ 	.word	0x00000000
        /*0370*/ 	.short	0x010a
        /*0372*/ 	.byte	0x05
	.zero		1


	//   ....[41]....
        /*0374*/ 	.word	0x000023d0
        /*0378*/ 	.word	0x000000ff
        /*037c*/ 	.word	0x00000000
        /*0380*/ 	.short	0x010a
        /*0382*/ 	.byte	0x05
	.zero		1


	//   ....[42]....
        /*0384*/ 	.word	0x00002470
        /*0388*/ 	.word	0x00000000
        /*038c*/ 	.word	0x00000000
        /*0390*/ 	.short	0x010a
        /*0392*/ 	.byte	0xff
	.zero		1


	//   ....[43]....
        /*0394*/ 	.word	0x00002590
        /*0398*/ 	.word	0x00000000
        /*039c*/ 	.word	0x000000c0
        /*03a0*/ 	.short	0x010a
        /*03a2*/ 	.byte	0xff
	.zero		1


	//   ....[44]....
        /*03a4*/ 	.word	0x000025f0
        /*03a8*/ 	.word	0x00000004
        /*03ac*/ 	.word	0x00000000
        /*03b0*/ 	.short	0x0101
        /*03b2*/ 	.byte	0xff
	.zero		1


	//   ....[45]....
        /*03b4*/ 	.word	0x00002610
        /*03b8*/ 	.word	0x000000ff
        /*03bc*/ 	.word	0x00000070
        /*03c0*/ 	.short	0x010a
        /*03c2*/ 	.byte	0x05
	.zero		1


	//   ....[46]....
        /*03c4*/ 	.word	0x00002730
        /*03c8*/ 	.word	0x00000000
        /*03cc*/ 	.word	0x00000060
        /*03d0*/ 	.short	0x010a
        /*03d2*/ 	.byte	0xff
	.zero		1


	//   ....[47]....
        /*03d4*/ 	.word	0x00002840
        /*03d8*/ 	.word	0x00000000
        /*03dc*/ 	.word	0x00000000
        /*03e0*/ 	.short	0x0101
        /*03e2*/ 	.byte	0xff
	.zero		1


	//   ....[48]....
        /*03e4*/ 	.word	0x000028d0
        /*03e8*/ 	.word	0x000000ff
        /*03ec*/ 	.word	0x00000070
        /*03f0*/ 	.short	0x0106
        /*03f2*/ 	.byte	0x05
	.zero		1


	//   ....[49]....
        /*03f4*/ 	.word	0x000028f0
        /*03f8*/ 	.word	0x000000ff
        /*03fc*/ 	.word	0x00000070
        /*0400*/ 	.short	0x010a
        /*0402*/ 	.byte	0x05
	.zero		1


	//   ....[50]....
        /*0404*/ 	.word	0x00002980
        /*0408*/ 	.word	0x000000ff
        /*040c*/ 	.word	0x00000070
        /*0410*/ 	.short	0x0106
        /*0412*/ 	.byte	0x04
	.zero		1


	//   ....[51]....
        /*0414*/ 	.word	0x000029c0
        /*0418*/ 	.word	0x00000000
        /*041c*/ 	.word	0x00000070
        /*0420*/ 	.short	0x010a
        /*0422*/ 	.byte	0xff
	.zero		1


	//   ....[52]....
        /*0424*/ 	.word	0x00002f00
        /*0428*/ 	.word	0x00000000
        /*042c*/ 	.word	0x00000060
        /*0430*/ 	.short	0x010a
        /*0432*/ 	.byte	0xff
	.zero		1


	//   ....[53]....
        /*0434*/ 	.word	0x00003010
        /*0438*/ 	.word	0x00000003
        /*043c*/ 	.word	0x00000000
        /*0440*/ 	.short	0x0101
        /*0442*/ 	.byte	0xff
	.zero		1


	//   ....[54]....
        /*0444*/ 	.word	0x00003020
        /*0448*/ 	.word	0x000000ff
        /*044c*/ 	.word	0x00000000
        /*0450*/ 	.short	0x010a
        /*0452*/ 	.byte	0x06
	.zero		1


	//   ....[55]....
        /*0454*/ 	.word	0x00003040
        /*0458*/ 	.word	0x000000ff
        /*045c*/ 	.word	0x000000a0
        /*0460*/ 	.short	0x010a
        /*0462*/ 	.byte	0x07
	.zero		1


	//   ....[56]....
        /*0464*/ 	.word	0x00003110
        /*0468*/ 	.word	0x000000ff
        /*046c*/ 	.word	0x00000000
        /*0470*/ 	.short	0x010a
        /*0472*/ 	.byte	0x06
	.zero		1


	//   ....[57]....
        /*0474*/ 	.word	0x00003240
        /*0478*/ 	.word	0x000000ff
        /*047c*/ 	.word	0x00000000
        /*0480*/ 	.short	0x010a
        /*0482*/ 	.byte	0x1a
	.zero		1


	//   ....[58]....
        /*0484*/ 	.word	0x000034e0
        /*0488*/ 	.word	0x000000ff
        /*048c*/ 	.word	0x00000000
        /*0490*/ 	.short	0x010a
        /*0492*/ 	.byte	0x06
	.zero		1


	//   ....[59]....
        /*0494*/ 	.word	0x00003570
        /*0498*/ 	.word	0x000000ff
        /*049c*/ 	.word	0x00000000
        /*04a0*/ 	.short	0x010a
        /*04a2*/ 	.byte	0x06
	.zero		1


	//   ....[60]....
        /*04a4*/ 	.word	0x00003600
        /*04a8*/ 	.word	0x000000ff
        /*04ac*/ 	.word	0x00000000
        /*04b0*/ 	.short	0x010a
        /*04b2*/ 	.byte	0x06
	.zero		1


	//   ....[61]....
        /*04b4*/ 	.word	0x00003690
        /*04b8*/ 	.word	0x000000ff
        /*04bc*/ 	.word	0x00000000
        /*04c0*/ 	.short	0x010a
        /*04c2*/ 	.byte	0x07
	.zero		1


	//   ....[62]....
        /*04c4*/ 	.word	0x00003ad0
        /*04c8*/ 	.word	0x00000000
        /*04cc*/ 	.word	0x00000060
        /*04d0*/ 	.short	0x010a
        /*04d2*/ 	.byte	0xff
	.zero		1


	//   ....[63]....
        /*04d4*/ 	.word	0x00003bc0
        /*04d8*/ 	.word	0x00000000
        /*04dc*/ 	.word	0x00000000
        /*04e0*/ 	.short	0x0101
        /*04e2*/ 	.byte	0xff
	.zero		1


	//   ....[64]....
        /*04e4*/ 	.word	0x00003ee0
        /*04e8*/ 	.word	0x000000ff
        /*04ec*/ 	.word	0x00000058
        /*04f0*/ 	.short	0x010a
        /*04f2*/ 	.byte	0x06
	.zero		1


	//   ....[65]....
        /*04f4*/ 	.word	0x00004060
        /*04f8*/ 	.word	0x000000ff
        /*04fc*/ 	.word	0x00000048
        /*0500*/ 	.short	0x010a
        /*0502*/ 	.byte	0x06
	.zero		1


	//   ....[66]....
        /*0504*/ 	.word	0x00004390
        /*0508*/ 	.word	0x000000ff
        /*050c*/ 	.word	0x00000040
        /*0510*/ 	.short	0x010b
        /*0512*/ 	.byte	0x06
	.zero		1


	//   ....[67]....
        /*0514*/ 	.word	0x000043b0
        /*0518*/ 	.word	0x000000ff
        /*051c*/ 	.word	0x00000000
        /*0520*/ 	.short	0x0101
        /*0522*/ 	.byte	0x25
	.zero		1


	//   ....[68]....
        /*0524*/ 	.word	0x000043f0
        /*0528*/ 	.word	0x00000000
        /*052c*/ 	.word	0x00000048
        /*0530*/ 	.short	0x010a
        /*0532*/ 	.byte	0xff
	.zero		1


	//   ....[69]....
        /*0534*/ 	.word	0x00004720
        /*0538*/ 	.word	0x00000000
        /*053c*/ 	.word	0x00000060
        /*0540*/ 	.short	0x010a
        /*0542*/ 	.byte	0xff
	.zero		1


	//   ....[70]....
        /*0544*/ 	.word	0x00004830
        /*0548*/ 	.word	0x00000000
        /*054c*/ 	.word	0x00000000
        /*0550*/ 	.short	0x0101
        /*0552*/ 	.byte	0xff
	.zero		1


	//   ....[71]....
        /*0554*/ 	.word	0x000051d0
        /*0558*/ 	.word	0x000000ff
        /*055c*/ 	.word	0x00000040
        /*0560*/ 	.short	0x010a
        /*0562*/ 	.byte	0x2b
	.zero		1


	//   ....[72]....
        /*0564*/ 	.word	0x000051e0
        /*0568*/ 	.word	0x0000009c
        /*056c*/ 	.word	0x00000080
        /*0570*/ 	.short	0x010a
        /*0572*/ 	.byte	0xff
	.zero		1


	//   ....[73]....
        /*0574*/ 	.word	0x00005370
        /*0578*/ 	.word	0x000000ff
        /*057c*/ 	.word	0x00000040
        /*0580*/ 	.short	0x010a
        /*0582*/ 	.byte	0x2b
	.zero		1


	//   ....[74]....
        /*0584*/ 	.word	0x00005470
        /*0588*/ 	.word	0x000000ff
        /*058c*/ 	.word	0x00000000
        /*0590*/ 	.short	0x0101
        /*0592*/ 	.byte	0x04
	.zero		1


	//   ....[75]....
        /*0594*/ 	.word	0x000054d0
        /*0598*/ 	.word	0x0000009c
        /*059c*/ 	.word	0x00000080
        /*05a0*/ 	.short	0x010a
        /*05a2*/ 	.byte	0xff
	.zero		1


	//   ....[76]....
        /*05a4*/ 	.word	0x00005890
        /*05a8*/ 	.word	0x000000ff
        /*05ac*/ 	.word	0x00000000
        /*05b0*/ 	.short	0x0101
        /*05b2*/ 	.byte	0x05
	.zero		1


	//   ....[77]....
        /*05b4*/ 	.word	0x00006940
        /*05b8*/ 	.word	0x00000003
        /*05bc*/ 	.word	0x000000d0
        /*05c0*/ 	.short	0x010a
        /*05c2*/ 	.byte	0xff
	.zero		1


	//   ....[78]....
        /*05c4*/ 	.word	0x000069a0
        /*05c8*/ 	.word	0x00000002
        /*05cc*/ 	.word	0x00000020
        /*05d0*/ 	.short	0x010a
        /*05d2*/ 	.byte	0xff
	.zero		1


	//   ....[79]....
        /*05d4*/ 	.word	0x00006a00
        /*05d8*/ 	.word	0x00000002
        /*05dc*/ 	.word	0x00000020
        /*05e0*/ 	.short	0x010a
        /*05e2*/ 	.byte	0xff
	.zero		1


	//   ....[80]....
        /*05e4*/ 	.word	0x00006a50
        /*05e8*/ 	.word	0x00000002
        /*05ec*/ 	.word	0x00000060
        /*05f0*/ 	.short	0x010a
        /*05f2*/ 	.byte	0xff
	.zero		1


	//   ....[81]....
        /*05f4*/ 	.word	0x00006ab0
        /*05f8*/ 	.word	0x00000000
        /*05fc*/ 	.word	0x00000000
        /*0600*/ 	.short	0x010a
        /*0602*/ 	.byte	0xff
	.zero		1


	//   ....[82]....
        /*0604*/ 	.word	0x00006b10
        /*0608*/ 	.word	0x00000000
        /*060c*/ 	.word	0x00000000
        /*0610*/ 	.short	0x010a
        /*0612*/ 	.byte	0xff
	.zero		1


	//   ....[83]....
        /*0614*/ 	.word	0x00006b70
        /*0618*/ 	.word	0x00000000
        /*061c*/ 	.word	0x00000000
        /*0620*/ 	.short	0x010a
        /*0622*/ 	.byte	0xff
	.zero		1


	//   ....[84]....
        /*0624*/ 	.word	0x00006bc0
        /*0628*/ 	.word	0x00000000
        /*062c*/ 	.word	0x000000c0
        /*0630*/ 	.short	0x010a
        /*0632*/ 	.byte	0xff
	.zero		1


	//   ....[85]....
        /*0634*/ 	.word	0x00006c20
        /*0638*/ 	.word	0x00000000
        /*063c*/ 	.word	0x00000070
        /*0640*/ 	.short	0x010a
        /*0642*/ 	.byte	0xff
	.zero		1


	//   ....[86]....
        /*0644*/ 	.word	0x00006c70
        /*0648*/ 	.word	0x00000000
        /*064c*/ 	.word	0x00000060
        /*0650*/ 	.short	0x010a
        /*0652*/ 	.byte	0xff
	.zero		1


	//   ....[87]....
        /*0654*/ 	.word	0x00006cd0
        /*0658*/ 	.word	0x00000000
        /*065c*/ 	.word	0x00000070
        /*0660*/ 	.short	0x010a
        /*0662*/ 	.byte	0xff
	.zero		1


	//   ....[88]....
        /*0664*/ 	.word	0x00006d20
        /*0668*/ 	.word	0x00000000
        /*066c*/ 	.word	0x00000060
        /*0670*/ 	.short	0x010a
        /*0672*/ 	.byte	0xff
	.zero		1


	//   ....[89]....
        /*0674*/ 	.word	0x00006d80
        /*0678*/ 	.word	0x00000003
        /*067c*/ 	.word	0x000000a0
        /*0680*/ 	.short	0x010a
        /*0682*/ 	.byte	0xff
	.zero		1


	//   ....[90]....
        /*0684*/ 	.word	0x00006de0
        /*0688*/ 	.word	0x00000000
        /*068c*/ 	.word	0x00000000
        /*0690*/ 	.short	0x010a
        /*0692*/ 	.byte	0xff
	.zero		1


	//   ....[91]....
        /*0694*/ 	.word	0x00006e40
        /*0698*/ 	.word	0x00000000
        /*069c*/ 	.word	0x00000000
        /*06a0*/ 	.short	0x010a
        /*06a2*/ 	.byte	0xff
	.zero		1


	//   ....[92]....
        /*06a4*/ 	.word	0x00006ea0
        /*06a8*/ 	.word	0x00000000
        /*06ac*/ 	.word	0x00000000
        /*06b0*/ 	.short	0x010a
        /*06b2*/ 	.byte	0xff
	.zero		1


	//   ....[93]....
        /*06b4*/ 	.word	0x00006f00
        /*06b8*/ 	.word	0x00000000
        /*06bc*/ 	.word	0x00000000
        /*06c0*/ 	.short	0x010a
        /*06c2*/ 	.byte	0xff
	.zero		1


	//   ....[94]....
        /*06c4*/ 	.word	0x00006f60
        /*06c8*/ 	.word	0x00000000
        /*06cc*/ 	.word	0x00000000
        /*06d0*/ 	.short	0x010a
        /*06d2*/ 	.byte	0xff
	.zero		1


	//   ....[95]....
        /*06d4*/ 	.word	0x00006fb0
        /*06d8*/ 	.word	0x00000000
        /*06dc*/ 	.word	0x00000060
        /*06e0*/ 	.short	0x010a
        /*06e2*/ 	.byte	0xff
	.zero		1


	//   ....[96]....
        /*06e4*/ 	.word	0x00007010
        /*06e8*/ 	.word	0x00000000
        /*06ec*/ 	.word	0x00000058
        /*06f0*/ 	.short	0x010a
        /*06f2*/ 	.byte	0xff
	.zero		1


	//   ....[97]....
        /*06f4*/ 	.word	0x00007070
        /*06f8*/ 	.word	0x00000003
        /*06fc*/ 	.word	0x00000048
        /*0700*/ 	.short	0x010a
        /*0702*/ 	.byte	0xff
	.zero		1


	//   ....[98]....
        /*0704*/ 	.word	0x000070c0
        /*0708*/ 	.word	0x00000000
        /*070c*/ 	.word	0x00000060
        /*0710*/ 	.short	0x010a
        /*0712*/ 	.byte	0xff
	.zero		1


	//   ....[99]....
        /*0714*/ 	.word	0x00007120
        /*0718*/ 	.word	0x00000000
        /*071c*/ 	.word	0x00000040
        /*0720*/ 	.short	0x010a
        /*0722*/ 	.byte	0xff
	.zero		1


	//   ....[100]....
        /*0724*/ 	.word	0x00007170
        /*0728*/ 	.word	0x0000009c
        /*072c*/ 	.word	0x00000080
        /*0730*/ 	.short	0x010a
        /*0732*/ 	.byte	0xff
	.zero		1


	//----- nvinfo : EIATTR_NUM_MBARRIERS
	.align		4
.L_47:
        /*0734*/ 	.byte	0x03, 0x38
        /*0736*/ 	.short	0x001c


	//----- nvinfo : EIATTR_EXIT_INSTR_OFFSETS
	.align		4
        /*0738*/ 	.byte	0x04, 0x1c
        /*073a*/ 	.short	(.L_49 - .L_48)


	//   ....[0]....
.L_48:
        /*073c*/ 	.word	0x000024a0


	//   ....[1]....
        /*0740*/ 	.word	0x00002990


	//   ....[2]....
        /*0744*/ 	.word	0x000029f0


	//   ....[3]....
        /*0748*/ 	.word	0x000038f0


	//   ....[4]....
        /*074c*/ 	.word	0x00004420


	//   ....[5]....
        /*0750*/ 	.word	0x00004460


	//   ....[6]....
        /*0754*/ 	.word	0x00006930


	//----- nvinfo : EIATTR_MAX_THREADS
	.align		4
.L_49:
        /*0758*/ 	.byte	0x04, 0x05
        /*075a*/ 	.short	(.L_51 - .L_50)
.L_50:
        /*075c*/ 	.word	0x00000100
        /*0760*/ 	.word	0x00000001
        /*0764*/ 	.word	0x00000001


	//----- nvinfo : EIATTR_CRS_STACK_SIZE
	.align		4
.L_51:
        /*0768*/ 	.byte	0x04, 0x1e
        /*076a*/ 	.short	(.L_53 - .L_52)
.L_52:
        /*076c*/ 	.word	0x00000000


	//----- nvinfo : EIATTR_CBANK_PARAM_SIZE
	.align		4
.L_53:
        /*0770*/ 	.byte	0x03, 0x19
        /*0772*/ 	.short	0x0800


	//----- nvinfo : EIATTR_PARAM_CBANK
	.align		4
        /*0774*/ 	.byte	0x04, 0x0a
        /*0776*/ 	.short	(.L_55 - .L_54)
	.align		4
.L_54:
        /*0778*/ 	.word	index@(.nv.constant0._ZN7cutlass13device_kernelINS_4gemm6kernel13GemmUniversalIN4cute5tupleIJiiiiEEENS1_10collective13CollectiveMmaINS1_35MainloopSm100TmaUmmaWarpSpecializedILi4ELi2ELi4ENS5_IJNS4_1CILi1EEESB_SB_EEEEENS5_IJNSA_ILi128EEENSA_ILi64EEESE_EEENS_12float_e4m3_tENS5_IJlSB_lEEESH_SI_NS4_8TiledMMAINS4_8MMA_AtomIJNS4_10MMA_TraitsINS4_19SM100_MMA_F8F6F4_SSEJSH_SH_fSE_SF_NS4_17integral_constantINS4_4UMMA5MajorELSP_0EEESQ_NSN_INSO_7ScaleInELSR_0EEESS_EEEEEENS4_6LayoutISC_NS5_IJNSA_ILi0EEESW_SW_EEEEENS5_IJNS4_10UnderscoreESZ_SZ_EEEEENS4_13SM90_TMA_LOADENS4_14ComposedLayoutINS4_7SwizzleILi3ELi4ELi3EEENS4_18smem_ptr_flag_bitsILi8EEENSV_INS5_IJNSA_ILi8EEESE_EEENS5_IJSE_SB_EEEEEEEvNS4_8identityES12_S1C_vS1D_EENS_8epilogue10collective18CollectiveEpilogueINS1F_23Sm100TmaWarpSpecializedILi1ELi1ELi64ELb0ELb0EEEJSG_NS5_IJNSV_ISE_SB_EENSV_ISF_SB_EEEEESH_SI_SH_SI_NS1F_6fusion15FusionCallbacksIS1J_NS1N_17LinearCombinationISH_fSH_fLNS_15FloatRoundStyleE2EEESG_S1M_JEEENS4_5SM1004TMEM4LOAD26SM100_TMEM_LOAD_32dp32b64xES12_NS13_INS14_ILi2ELi4ELi3EEES17_NSV_INS5_IJS18_SF_EEENS5_IJSF_SB_EEEEEEENS4_39AutoVectorizingCopyWithAssumedAlignmentILi128EEENS4_14SM90_TMA_STOREES21_S23_S23_EEEvvEEEEvNT_6ParamsE)
        /*077c*/ 	.short	0x0380
        /*077e*/ 	.short	0x0800


	//----- nvinfo : EIATTR_SW_WAR
	.align		4
.L_55:
        /*0780*/ 	.byte	0x04, 0x36
        /*0782*/ 	.short	(.L_57 - .L_56)
.L_56:
        /*0784*/ 	.word	0x00000008
.L_57:


//--------------------- .nv.callgraph             --------------------------
	.section	.nv.callgraph,"",@"SHT_CUDA_CALLGRAPH"
	.align	4
	.sectionentsize	8
	.align		4
        /*0000*/ 	.word	0x00000000
	.align		4
        /*0004*/ 	.word	0xffffffff
	.align		4
        /*0008*/ 	.word	index@(_ZN7cutlass13device_kernelINS_4gemm6kernel13GemmUniversalIN4cute5tupleIJiiiiEEENS1_10collective13CollectiveMmaINS1_35MainloopSm100TmaUmmaWarpSpecializedILi4ELi2ELi4ENS5_IJNS4_1CILi1EEESB_SB_EEEEENS5_IJNSA_ILi128EEENSA_ILi64EEESE_EEENS_12float_e4m3_tENS5_IJlSB_lEEESH_SI_NS4_8TiledMMAINS4_8MMA_AtomIJNS4_10MMA_TraitsINS4_19SM100_MMA_F8F6F4_SSEJSH_SH_fSE_SF_NS4_17integral_constantINS4_4UMMA5MajorELSP_0EEESQ_NSN_INSO_7ScaleInELSR_0EEESS_EEEEEENS4_6LayoutISC_NS5_IJNSA_ILi0EEESW_SW_EEEEENS5_IJNS4_10UnderscoreESZ_SZ_EEEEENS4_13SM90_TMA_LOADENS4_14ComposedLayoutINS4_7SwizzleILi3ELi4ELi3EEENS4_18smem_ptr_flag_bitsILi8EEENSV_INS5_IJNSA_ILi8EEESE_EEENS5_IJSE_SB_EEEEEEEvNS4_8identityES12_S1C_vS1D_EENS_8epilogue10collective18CollectiveEpilogueINS1F_23Sm100TmaWarpSpecializedILi1ELi1ELi64ELb0ELb0EEEJSG_NS5_IJNSV_ISE_SB_EENSV_ISF_SB_EEEEESH_SI_SH_SI_NS1F_6fusion15FusionCallbacksIS1J_NS1N_17LinearCombinationISH_fSH_fLNS_15FloatRoundStyleE2EEESG_S1M_JEEENS4_5SM1004TMEM4LOAD26SM100_TMEM_LOAD_32dp32b64xES12_NS13_INS14_ILi2ELi4ELi3EEES17_NSV_INS5_IJS18_SF_EEENS5_IJSF_SB_EEEEEEENS4_39AutoVectorizingCopyWithAssumedAlignmentILi128EEENS4_14SM90_TMA_STOREES21_S23_S23_EEEvvEEEEvNT_6ParamsE)
	.align		4
        /*000c*/ 	.word	index@(__assertfail)
	.align		4
        /*0010*/ 	.word	0x00000000
	.align		4
        /*0014*/ 	.word	0xfffffffe
	.align		4
        /*0018*/ 	.word	0x00000000
	.align		4
        /*001c*/ 	.word	0xfffffffd
	.align		4
        /*0020*/ 	.word	0x00000000
	.align		4
        /*0024*/ 	.word	0xfffffffc


//--------------------- .nv.constant4             --------------------------
	.section	.nv.constant4,"a",@progbits
	.align	8
	.align		8
.nv.constant4:
        /*0000*/ 	.dword	__assertfail
	.align		8
        /*0008*/ 	.dword	__unnamed_1
	.align		8
        /*0010*/ 	.dword	__unnamed_2
	.align		8
        /*0018*/ 	.dword	_ZN39_INTERNAL_da8acb91_4_k_cu_6b8778e0_75944cuda3std3__45__cpo5beginE
	.align		8
        /*0020*/ 	.dword	_ZN39_INTERNAL_da8acb91_4_k_cu_6b8778e0_75944cuda3std3__45__cpo3endE
	.align		8
        /*0028*/ 	.dword	_ZN39_INTERNAL_da8acb91_4_k_cu_6b8778e0_75944cuda3std3__45__cpo6cbeginE
	.align		8
        /*0030*/ 	.dword	_ZN39_INTERNAL_da8acb91_4_k_cu_6b8778e0_75944cuda3std3__45__cpo4cendE
	.align		8
        /*0038*/ 	.dword	_ZN39_INTERNAL_da8acb91_4_k_cu_6b8778e0_75944cuda3std3__441_GLOBAL__N__da8acb91_4_k_cu_6b8778e0_75946ignoreE
	.align		8
        /*0040*/ 	.dword	_ZN39_INTERNAL_da8acb91_4_k_cu_6b8778e0_75944cuda3std3__419piecewise_constructE
	.align		8
        /*0048*/ 	.dword	_ZN39_INTERNAL_da8acb91_4_k_cu_6b8778e0_75944cuda3std3__48in_placeE
	.align		8
        /*0050*/ 	.dword	_ZN39_INTERNAL_da8acb91_4_k_cu_6b8778e0_75944cuda3std6ranges3__45__cpo4swapE
	.align		8
        /*0058*/ 	.dword	_ZN39_INTERNAL_da8acb91_4_k_cu_6b8778e0_75944cuda3std6ranges3__45__cpo9iter_moveE
	.align		8
        /*0060*/ 	.dword	_ZN39_INTERNAL_da8acb91_4_k_cu_6b8778e0_75944cute7productE
	.align		8
        /*0068*/ 	.dword	_ZN39_INTERNAL_da8acb91_4_k_cu_6b8778e0_75944cute1_E
	.align		8
        /*0070*/ 	.dword	$str$25
	.align		8
        /*0078*/ 	.dword	$str$26
	.align		8
        /*0080*/ 	.dword	$str$27
	.align		8
        /*0088*/ 	.dword	$str$28


//--------------------- .text._ZN7cutlass13device_kernelINS_4gemm6kernel13GemmUniversalIN4cute5tupleIJiiiiEEENS1_10collective13CollectiveMmaINS1_35MainloopSm100TmaUmmaWarpSpecializedILi4ELi2ELi4ENS5_IJNS4_1CILi1EEESB_SB_EEEEENS5_IJNSA_ILi128EEENSA_ILi64EEESE_EEENS_12float_e4m3_tENS5_IJlSB_lEEESH_SI_NS4_8TiledMMAINS4_8MMA_AtomIJNS4_10MMA_TraitsINS4_19SM100_MMA_F8F6F4_SSEJSH_SH_fSE_SF_NS4_17integral_constantINS4_4UMMA5MajorELSP_0EEESQ_NSN_INSO_7ScaleInELSR_0EEESS_EEEEEENS4_6LayoutISC_NS5_IJNSA_ILi0EEESW_SW_EEEEENS5_IJNS4_10UnderscoreESZ_SZ_EEEEENS4_13SM90_TMA_LOADENS4_14ComposedLayoutINS4_7SwizzleILi3ELi4ELi3EEENS4_18smem_ptr_flag_bitsILi8EEENSV_INS5_IJNSA_ILi8EEESE_EEENS5_IJSE_SB_EEEEEEEvNS4_8identityES12_S1C_vS1D_EENS_8epilogue10collective18CollectiveEpilogueINS1F_23Sm100TmaWarpSpecializedILi1ELi1ELi64ELb0ELb0EEEJSG_NS5_IJNSV_ISE_SB_EENSV_ISF_SB_EEEEESH_SI_SH_SI_NS1F_6fusion15FusionCallbacksIS1J_NS1N_17LinearCombinationISH_fSH_fLNS_15FloatRoundStyleE2EEESG_S1M_JEEENS4_5SM1004TMEM4LOAD26SM100_TMEM_LOAD_32dp32b64xES12_NS13_INS14_ILi2ELi4ELi3EEES17_NSV_INS5_IJS18_SF_EEENS5_IJSF_SB_EEEEEEENS4_39AutoVectorizingCopyWithAssumedAlignmentILi128EEENS4_14SM90_TMA_STOREES21_S23_S23_EEEvvEEEEvNT_6ParamsE --------------------------
	.section	.text._ZN7cutlass13device_kernelINS_4gemm6kernel13GemmUniversalIN4cute5tupleIJiiiiEEENS1_10collective13CollectiveMmaINS1_35MainloopSm100TmaUmmaWarpSpecializedILi4ELi2ELi4ENS5_IJNS4_1CILi1EEESB_SB_EEEEENS5_IJNSA_ILi128EEENSA_ILi64EEESE_EEENS_12float_e4m3_tENS5_IJlSB_lEEESH_SI_NS4_8TiledMMAINS4_8MMA_AtomIJNS4_10MMA_TraitsINS4_19SM100_MMA_F8F6F4_SSEJSH_SH_fSE_SF_NS4_17integral_constantINS4_4UMMA5MajorELSP_0EEESQ_NSN_INSO_7ScaleInELSR_0EEESS_EEEEEENS4_6LayoutISC_NS5_IJNSA_ILi0EEESW_SW_EEEEENS5_IJNS4_10UnderscoreESZ_SZ_EEEEENS4_13SM90_TMA_LOADENS4_14ComposedLayoutINS4_7SwizzleILi3ELi4ELi3EEENS4_18smem_ptr_flag_bitsILi8EEENSV_INS5_IJNSA_ILi8EEESE_EEENS5_IJSE_SB_EEEEEEEvNS4_8identityES12_S1C_vS1D_EENS_8epilogue10collective18CollectiveEpilogueINS1F_23Sm100TmaWarpSpecializedILi1ELi1ELi64ELb0ELb0EEEJSG_NS5_IJNSV_ISE_SB_EENSV_ISF_SB_EEEEESH_SI_SH_SI_NS1F_6fusion15FusionCallbacksIS1J_NS1N_17LinearCombinationISH_fSH_fLNS_15FloatRoundStyleE2EEESG_S1M_JEEENS4_5SM1004TMEM4LOAD26SM100_TMEM_LOAD_32dp32b64xES12_NS13_INS14_ILi2ELi4ELi3EEES17_NSV_INS5_IJS18_SF_EEENS5_IJSF_SB_EEEEEEENS4_39AutoVectorizingCopyWithAssumedAlignmentILi128EEENS4_14SM90_TMA_STOREES21_S23_S23_EEEvvEEEEvNT_6ParamsE,"ax",@progbits
	.align	128
.text._ZN7cutlass13device_kernelINS_4gemm6kernel13GemmUniversalIN4cute5tupleIJiiiiEEENS1_10collective13CollectiveMmaINS1_35MainloopSm100TmaUmmaWarpSpecializedILi4ELi2ELi4ENS5_IJNS4_1CILi1EEESB_SB_EEEEENS5_IJNSA_ILi128EEENSA_ILi64EEESE_EEENS_12float_e4m3_tENS5_IJlSB_lEEESH_SI_NS4_8TiledMMAINS4_8MMA_AtomIJNS4_10MMA_TraitsINS4_19SM100_MMA_F8F6F4_SSEJSH_SH_fSE_SF_NS4_17integral_constantINS4_4UMMA5MajorELSP_0EEESQ_NSN_INSO_7ScaleInELSR_0EEESS_EEEEEENS4_6LayoutISC_NS5_IJNSA_ILi0EEESW_SW_EEEEENS5_IJNS4_10UnderscoreESZ_SZ_EEEEENS4_13SM90_TMA_LOADENS4_14ComposedLayoutINS4_7SwizzleILi3ELi4ELi3EEENS4_18smem_ptr_flag_bitsILi8EEENSV_INS5_IJNSA_ILi8EEESE_EEENS5_IJSE_SB_EEEEEEEvNS4_8identityES12_S1C_vS1D_EENS_8epilogue10collective18CollectiveEpilogueINS1F_23Sm100TmaWarpSpecializedILi1ELi1ELi64ELb0ELb0EEEJSG_NS5_IJNSV_ISE_SB_EENSV_ISF_SB_EEEEESH_SI_SH_SI_NS1F_6fusion15FusionCallbacksIS1J_NS1N_17LinearCombinationISH_fSH_fLNS_15FloatRoundStyleE2EEESG_S1M_JEEENS4_5SM1004TMEM4LOAD26SM100_TMEM_LOAD_32dp32b64xES12_NS13_INS14_ILi2ELi4ELi3EEES17_NSV_INS5_IJS18_SF_EEENS5_IJSF_SB_EEEEEEENS4_39AutoVectorizingCopyWithAssumedAlignmentILi128EEENS4_14SM90_TMA_STOREES21_S23_S23_EEEvvEEEEvNT_6ParamsE:
        .type           _ZN7cutlass13device_kernelINS_4gemm6kernel13GemmUniversalIN4cute5tupleIJiiiiEEENS1_10collective13CollectiveMmaINS1_35MainloopSm100TmaUmmaWarpSpecializedILi4ELi2ELi4ENS5_IJNS4_1CILi1EEESB_SB_EEEEENS5_IJNSA_ILi128EEENSA_ILi64EEESE_EEENS_12float_e4m3_tENS5_IJlSB_lEEESH_SI_NS4_8TiledMMAINS4_8MMA_AtomIJNS4_10MMA_TraitsINS4_19SM100_MMA_F8F6F4_SSEJSH_SH_fSE_SF_NS4_17integral_constantINS4_4UMMA5MajorELSP_0EEESQ_NSN_INSO_7ScaleInELSR_0EEESS_EEEEEENS4_6LayoutISC_NS5_IJNSA_ILi0EEESW_SW_EEEEENS5_IJNS4_10UnderscoreESZ_SZ_EEEEENS4_13SM90_TMA_LOADENS4_14ComposedLayoutINS4_7SwizzleILi3ELi4ELi3EEENS4_18smem_ptr_flag_bitsILi8EEENSV_INS5_IJNSA_ILi8EEESE_EEENS5_IJSE_SB_EEEEEEEvNS4_8identityES12_S1C_vS1D_EENS_8epilogue10collective18CollectiveEpilogueINS1F_23Sm100TmaWarpSpecializedILi1ELi1ELi64ELb0ELb0EEEJSG_NS5_IJNSV_ISE_SB_EENSV_ISF_SB_EEEEESH_SI_SH_SI_NS1F_6fusion15FusionCallbacksIS1J_NS1N_17LinearCombinationISH_fSH_fLNS_15FloatRoundStyleE2EEESG_S1M_JEEENS4_5SM1004TMEM4LOAD26SM100_TMEM_LOAD_32dp32b64xES12_NS13_INS14_ILi2ELi4ELi3EEES17_NSV_INS5_IJS18_SF_EEENS5_IJSF_SB_EEEEEEENS4_39AutoVectorizingCopyWithAssumedAlignmentILi128EEENS4_14SM90_TMA_STOREES21_S23_S23_EEEvvEEEEvNT_6ParamsE,@function
        .size           _ZN7cutlass13device_kernelINS_4gemm6kernel13GemmUniversalIN4cute5tupleIJiiiiEEENS1_10collective13CollectiveMmaINS1_35MainloopSm100TmaUmmaWarpSpecializedILi4ELi2ELi4ENS5_IJNS4_1CILi1EEESB_SB_EEEEENS5_IJNSA_ILi128EEENSA_ILi64EEESE_EEENS_12float_e4m3_tENS5_IJlSB_lEEESH_SI_NS4_8TiledMMAINS4_8MMA_AtomIJNS4_10MMA_TraitsINS4_19SM100_MMA_F8F6F4_SSEJSH_SH_fSE_SF_NS4_17integral_constantINS4_4UMMA5MajorELSP_0EEESQ_NSN_INSO_7ScaleInELSR_0EEESS_EEEEEENS4_6LayoutISC_NS5_IJNSA_ILi0EEESW_SW_EEEEENS5_IJNS4_10UnderscoreESZ_SZ_EEEEENS4_13SM90_TMA_LOADENS4_14ComposedLayoutINS4_7SwizzleILi3ELi4ELi3EEENS4_18smem_ptr_flag_bitsILi8EEENSV_INS5_IJNSA_ILi8EEESE_EEENS5_IJSE_SB_EEEEEEEvNS4_8identityES12_S1C_vS1D_EENS_8epilogue10collective18CollectiveEpilogueINS1F_23Sm100TmaWarpSpecializedILi1ELi1ELi64ELb0ELb0EEEJSG_NS5_IJNSV_ISE_SB_EENSV_ISF_SB_EEEEESH_SI_SH_SI_NS1F_6fusion15FusionCallbacksIS1J_NS1N_17LinearCombinationISH_fSH_fLNS_15FloatRoundStyleE2EEESG_S1M_JEEENS4_5SM1004TMEM4LOAD26SM100_TMEM_LOAD_32dp32b64xES12_NS13_INS14_ILi2ELi4ELi3EEES17_NSV_INS5_IJS18_SF_EEENS5_IJSF_SB_EEEEEEENS4_39AutoVectorizingCopyWithAssumedAlignmentILi128EEENS4_14SM90_TMA_STOREES21_S23_S23_EEEvvEEEEvNT_6ParamsE,(.L_x_128 - _ZN7cutlass13device_kernelINS_4gemm6kernel13GemmUniversalIN4cute5tupleIJiiiiEEENS1_10collective13CollectiveMmaINS1_35MainloopSm100TmaUmmaWarpSpecializedILi4ELi2ELi4ENS5_IJNS4_1CILi1EEESB_SB_EEEEENS5_IJNSA_ILi128EEENSA_ILi64EEESE_EEENS_12float_e4m3_tENS5_IJlSB_lEEESH_SI_NS4_8TiledMMAINS4_8MMA_AtomIJNS4_10MMA_TraitsINS4_19SM100_MMA_F8F6F4_SSEJSH_SH_fSE_SF_NS4_17integral_constantINS4_4UMMA5MajorELSP_0EEESQ_NSN_INSO_7ScaleInELSR_0EEESS_EEEEEENS4_6LayoutISC_NS5_IJNSA_ILi0EEESW_SW_EEEEENS5_IJNS4_10UnderscoreESZ_SZ_EEEEENS4_13SM90_TMA_LOADENS4_14ComposedLayoutINS4_7SwizzleILi3ELi4ELi3EEENS4_18smem_ptr_flag_bitsILi8EEENSV_INS5_IJNSA_ILi8EEESE_EEENS5_IJSE_SB_EEEEEEEvNS4_8identityES12_S1C_vS1D_EENS_8epilogue10collective18CollectiveEpilogueINS1F_23Sm100TmaWarpSpecializedILi1ELi1ELi64ELb0ELb0EEEJSG_NS5_IJNSV_ISE_SB_EENSV_ISF_SB_EEEEESH_SI_SH_SI_NS1F_6fusion15FusionCallbacksIS1J_NS1N_17LinearCombinationISH_fSH_fLNS_15FloatRoundStyleE2EEESG_S1M_JEEENS4_5SM1004TMEM4LOAD26SM100_TMEM_LOAD_32dp32b64xES12_NS13_INS14_ILi2ELi4ELi3EEES17_NSV_INS5_IJS18_SF_EEENS5_IJSF_SB_EEEEEEENS4_39AutoVectorizingCopyWithAssumedAlignmentILi128EEENS4_14SM90_TMA_STOREES21_S23_S23_EEEvvEEEEvNT_6ParamsE)
        .other          _ZN7cutlass13device_kernelINS_4gemm6kernel13GemmUniversalIN4cute5tupleIJiiiiEEENS1_10collective13CollectiveMmaINS1_35MainloopSm100TmaUmmaWarpSpecializedILi4ELi2ELi4ENS5_IJNS4_1CILi1EEESB_SB_EEEEENS5_IJNSA_ILi128EEENSA_ILi64EEESE_EEENS_12float_e4m3_tENS5_IJlSB_lEEESH_SI_NS4_8TiledMMAINS4_8MMA_AtomIJNS4_10MMA_TraitsINS4_19SM100_MMA_F8F6F4_SSEJSH_SH_fSE_SF_NS4_17integral_constantINS4_4UMMA5MajorELSP_0EEESQ_NSN_INSO_7ScaleInELSR_0EEESS_EEEEEENS4_6LayoutISC_NS5_IJNSA_ILi0EEESW_SW_EEEEENS5_IJNS4_10UnderscoreESZ_SZ_EEEEENS4_13SM90_TMA_LOADENS4_14ComposedLayoutINS4_7SwizzleILi3ELi4ELi3EEENS4_18smem_ptr_flag_bitsILi8EEENSV_INS5_IJNSA_ILi8EEESE_EEENS5_IJSE_SB_EEEEEEEvNS4_8identityES12_S1C_vS1D_EENS_8epilogue10collective18CollectiveEpilogueINS1F_23Sm100TmaWarpSpecializedILi1ELi1ELi64ELb0ELb0EEEJSG_NS5_IJNSV_ISE_SB_EENSV_ISF_SB_EEEEESH_SI_SH_SI_NS1F_6fusion15FusionCallbacksIS1J_NS1N_17LinearCombinationISH_fSH_fLNS_15FloatRoundStyleE2EEESG_S1M_JEEENS4_5SM1004TMEM4LOAD26SM100_TMEM_LOAD_32dp32b64xES12_NS13_INS14_ILi2ELi4ELi3EEES17_NSV_INS5_IJS18_SF_EEENS5_IJSF_SB_EEEEEEENS4_39AutoVectorizingCopyWithAssumedAlignmentILi128EEENS4_14SM90_TMA_STOREES21_S23_S23_EEEvvEEEEvNT_6ParamsE,@"STO_CUDA_ENTRY STV_DEFAULT"
_ZN7cutlass13device_kernelINS_4gemm6kernel13GemmUniversalIN4cute5tupleIJiiiiEEENS1_10collective13CollectiveMmaINS1_35MainloopSm100TmaUmmaWarpSpecializedILi4ELi2ELi4ENS5_IJNS4_1CILi1EEESB_SB_EEEEENS5_IJNSA_ILi128EEENSA_ILi64EEESE_EEENS_12float_e4m3_tENS5_IJlSB_lEEESH_SI_NS4_8TiledMMAINS4_8MMA_AtomIJNS4_10MMA_TraitsINS4_19SM100_MMA_F8F6F4_SSEJSH_SH_fSE_SF_NS4_17integral_constantINS4_4UMMA5MajorELSP_0EEESQ_NSN_INSO_7ScaleInELSR_0EEESS_EEEEEENS4_6LayoutISC_NS5_IJNSA_ILi0EEESW_SW_EEEEENS5_IJNS4_10UnderscoreESZ_SZ_EEEEENS4_13SM90_TMA_LOADENS4_14ComposedLayoutINS4_7SwizzleILi3ELi4ELi3EEENS4_18smem_ptr_flag_bitsILi8EEENSV_INS5_IJNSA_ILi8EEESE_EEENS5_IJSE_SB_EEEEEEEvNS4_8identityES12_S1C_vS1D_EENS_8epilogue10collective18CollectiveEpilogueINS1F_23Sm100TmaWarpSpecializedILi1ELi1ELi64ELb0ELb0EEEJSG_NS5_IJNSV_ISE_SB_EENSV_ISF_SB_EEEEESH_SI_SH_SI_NS1F_6fusion15FusionCallbacksIS1J_NS1N_17LinearCombinationISH_fSH_fLNS_15FloatRoundStyleE2EEESG_S1M_JEEENS4_5SM1004TMEM4LOAD26SM100_TMEM_LOAD_32dp32b64xES12_NS13_INS14_ILi2ELi4ELi3EEES17_NSV_INS5_IJS18_SF_EEENS5_IJSF_SB_EEEEEEENS4_39AutoVectorizingCopyWithAssumedAlignmentILi128EEENS4_14SM90_TMA_STOREES21_S23_S23_EEEvvEEEEvNT_6ParamsE:
[----:B------:R-:W1:Y:S01]  /*0000*/  LDC R1, c[0x0][0x37c] ;  /* 0x0000df00ff017b82 */ /* 0x000e620000000800 */
[----:B------:R-:W2:Y:S01]  /*0010*/  S2R R166, SR_TID.X ;  /* 0x0000000000a67919 */ /* 0x000ea20000002100 */
[----:B------:R-:W3:Y:S01]  /*0020*/  LDCU.64 UR4, c[0x0][0x890] ;  /* 0x00011200ff0477ac */ /* 0x000ee20008000a00 */
[----:B------:R-:W-:Y:S02]  /*0030*/  PRMT R164, RZ, 0x7610, R164 ;  /* 0x00007610ffa47816 */ /* 0x000fe400000000a4 */
[----:B------:R-:W-:Y:S01]  /*0040*/  ELECT P5, URZ, PT ;  /* 0x0000000000ff782f */ /* 0x000fe200038a0000 */
[----:B------:R-:W4:Y:S01]  /*0050*/  LDCU.64 UR40, c[0x0][0x358] ;  /* 0x00006b00ff2877ac */ /* 0x000f220008000a00 */
[----:B---3--:R-:W-:-:S04]  /*0060*/  UISETP.NE.U32.AND UP0, UPT, UR4, URZ, UPT ;  /* 0x000000ff0400728c */ /* 0x008fc8000bf05070 */
[----:B------:R-:W-:Y:S01]  /*0070*/  UISETP.NE.AND.EX UP0, UPT, UR5, URZ, UPT, UP0 ;  /* 0x000000ff0500728c */ /* 0x000fe2000bf05300 */
[----:B--2---:R-:W-:-:S05]  /*0080*/  SHF.R.U32.HI R169, RZ, 0x5, R166 ;  /* 0x00000005ffa97819 */ /* 0x004fca00000116a6 */
[----:B------:R-:W2:Y:S02]  /*0090*/  SHFL.IDX PT, R0, R169, RZ, 0x1f ;  /* 0x00001fffa9007589 */ /* 0x000ea400000e0000 */
[----:B--2---:R-:W-:Y:S01]  /*00a0*/  R2UR UR8, R0 ;  /* 0x00000000000872ca */ /* 0x004fe200000e0000 */
[----:B-1--4-:R-:W-:-:S14]  /*00b0*/  BRA.U UP0, `(.L_x_0) ;  /* 0x00000001002c7547 */ /* 0x012fdc000b800000 */
[----:B------:R-:W1:Y:S02]  /*00c0*/  LDCU.64 UR6, c[0x0][0x888] ;  /* 0x00011100ff0677ac */ /* 0x000e640008000a00 */
[----:B-1----:R-:W-:-:S04]  /*00d0*/  UISETP.NE.U32.AND UP0, UPT, UR6, URZ, UPT ;  /* 0x000000ff0600728c */ /* 0x002fc8000bf05070 */
[----:B------:R-:W-:-:S09]  /*00e0*/  UISETP.NE.AND.EX UP0, UPT, UR7, URZ, UPT, UP0 ;  /* 0x000000ff0700728c */ /* 0x000fd2000bf05300 */
[----:B------:R-:W-:Y:S05]  /*00f0*/  BRA.U !UP0, `(.L_x_1) ;  /* 0x0000000108107547 */ /* 0x000fea000b800000 */
[----:B------:R-:W1:Y:S02]  /*0100*/  LDC.64 R2, c[0x0][0x888] ;  /* 0x00022200ff027b82 */ /* 0x000e640000000a00 */
[----:B-1----:R1:W5:Y:S01]  /*0110*/  LDG.E R81, desc[UR40][R2.64] ;  /* 0x0000002802517981 */ /* 0x002362000c1e1900 */
[----:B------:R-:W-:Y:S01]  /*0120*/  HFMA2 R164, -RZ, RZ, 0, 5.9604644775390625e-08 ;  /* 0x00000001ffa47431 */ /* 0x000fe200000001ff */
[----:B------:R-:W-:Y:S05]  /*0130*/  BRA `(.L_x_0) ;  /* 0x00000000000c7947 */ /* 0x000fea0003800000 */
.L_x_1:
[----:B------:R-:W1:Y:S01]  /*0140*/  LDCU UR6, c[0x0][0x880] ;  /* 0x00011000ff0677ac */ /* 0x000e620008000800 */
[----:B------:R-:W-:Y:S01]  /*0150*/  HFMA2 R164, -RZ, RZ, 0, 5.9604644775390625e-08 ;  /* 0x00000001ffa47431 */ /* 0x000fe200000001ff */
[----:B-1----:R-:W-:-:S07]  /*0160*/  MOV R81, UR6 ;  /* 0x0000000600517c02 */ /* 0x002fce0008000f00 */
.L_x_0:
[----:B------:R-:W2:Y:S02]  /*0170*/  LDCU.64 UR6, c[0x0][0x8b0] ;  /* 0x00011600ff0677ac */ /* 0x000ea40008000a00 */
[----:B--2---:R-:W-:-:S04]  /*0180*/  UISETP.NE.U32.AND UP0, UPT, UR6, URZ, UPT ;  /* 0x000000ff0600728c */ /* 0x004fc8000bf05070 */
[----:B------:R-:W-:-:S09]  /*0190*/  UISETP.NE.AND.EX UP0, UPT, UR7, URZ, UPT, UP0 ;  /* 0x000000ff0700728c */ /* 0x000fd2000bf05300 */
[----:B------:R-:W-:Y:S05]  /*01a0*/  BRA.U UP0, `(.L_x_2) ;  /* 0x0000000100247547 */ /* 0x000fea000b800000 */
[----:B------:R-:W2:Y:S02]  /*01b0*/  LDCU.64 UR6, c[0x0][0x8a8] ;  /* 0x00011500ff0677ac */ /* 0x000ea40008000a00 */
[----:B--2---:R-:W-:-:S04]  /*01c0*/  UISETP.NE.U32.AND UP0, UPT, UR6, URZ, UPT ;  /* 0x000000ff0600728c */ /* 0x004fc8000bf05070 */
[----:B------:R-:W-:-:S09]  /*01d0*/  UISETP.NE.AND.EX UP0, UPT, UR7, URZ, UPT, UP0 ;  /* 0x000000ff0700728c */ /* 0x000fd2000bf05300 */
[----:B------:R-:W-:Y:S05]  /*01e0*/  BRA.U !UP0, `(.L_x_3) ;  /* 0x00000001080c7547 */ /* 0x000fea000b800000 */
[----:B------:R-:W2:Y:S02]  /*01f0*/  LDC.64 R78, c[0x0][0x8a8] ;  /* 0x00022a00ff4e7b82 */ /* 0x000ea40000000a00 */
[----:B--2---:R2:W5:Y:S01]  /*0200*/  LDG.E R78, desc[UR40][R78.64] ;  /* 0x000000284e4e7981 */ /* 0x004562000c1e1900 */
[----:B------:R-:W-:Y:S05]  /*0210*/  BRA `(.L_x_2) ;  /* 0x0000000000087947 */ /* 0x000fea0003800000 */
.L_x_3:
[----:B------:R-:W2:Y:S02]  /*0220*/  LDCU UR6, c[0x0][0x8a0] ;  /* 0x00011400ff0677ac */ /* 0x000ea40008000800 */
[----:B--2---:R-:W-:Y:S02]  /*0230*/  MOV R78, UR6 ;  /* 0x00000006004e7c02 */ /* 0x004fe40008000f00 */
.L_x_2:
[----:B------:R-:W-:Y:S01]  /*0240*/  IMAD.U32 R0, RZ, RZ, UR8 ;  /* 0x00000008ff007e24 */ /* 0x000fe2000f8e00ff */
[----:B------:R-:W-:Y:S04]  /*0250*/  BSSY.RECONVERGENT B0, `(.L_x_4) ;  /* 0x000000c000007945 */ /* 0x000fe80003800200 */
[C---:B------:R-:W-:Y:S02]  /*0260*/  ISETP.NE.OR P1, PT, R0.reuse, 0x1, !P5 ;  /* 0x000000010000780c */ /* 0x040fe40006f25670 */
[----:B------:R-:W-:-:S11]  /*0270*/  ISETP.NE.OR P0, PT, R0, 0x3, !P5 ;  /* 0x000000030000780c */ /* 0x000fd60006f05670 */
[----:B------:R-:W-:Y:S05]  /*0280*/  @P1 BRA `(.L_x_5) ;  /* 0x0000000000201947 */ /* 0x000fea0003800000 */
[----:B------:R-:W3:Y:S02]  /*0290*/  LDCU.64 UR6, c[0x0][0x348] ;  /* 0x00006900ff0677ac */ /* 0x000ee40008000a00 */
[----:B---3--:R-:W-:Y:S02]  /*02a0*/  UIADD3 UR10, UP1, UPT, UR6, 0x80, URZ ;  /* 0x00000080060a7890 */ /* 0x008fe4000ff3e0ff */
[----:B------:R-:W-:Y:S02]  /*02b0*/  UIADD3 UR6, UP0, UPT, UR6, 0x180, URZ ;  /* 0x0000018006067890 */ /* 0x000fe4000ff1e0ff */
[----:B------:R-:W-:Y:S02]  /*02c0*/  UIADD3.X UR11, UPT, UPT, URZ, UR7, URZ, UP1, !UPT ;  /* 0x00000007ff0b7290 */ /* 0x000fe40008ffe4ff */
[----:B------:R-:W-:-:S07]  /*02d0*/  UIADD3.X UR7, UPT, UPT, URZ, UR7, URZ, UP0, !UPT ;  /* 0x00000007ff077290 */ /* 0x000fce00087fe4ff */
[----:B------:R3:W-:Y:S02]  /*02e0*/  UTMACCTL.PF [UR10] ;  /* 0x000000000a0079b9 */ /* 0x0007e40008040000 */
[----:B------:R3:W-:Y:S02]  /*02f0*/  UTMACCTL.PF [UR6] ;  /* 0x00000000060079b9 */ /* 0x0007e40008040000 */
[----:B---3--:R-:W-:Y:S01]  /*0300*/  NOP ;  /* 0x0000000000007918 */ /* 0x008fe20000000000 */
.L_x_5:
[----:B------:R-:W-:Y:S05]  /*0310*/  BSYNC.RECONVERGENT B0 ;  /* 0x0000000000007941 */ /* 0x000fea0003800200 */
.L_x_4:
[----:B------:R-:W-:Y:S04]  /*0320*/  BSSY.RECONVERGENT B0, `(.L_x_6) ;  /* 0x000000a000007945 */ /* 0x000fe80003800200 */
        /* <DEDUP_REMOVED lines=9> */
.L_x_7:
[----:B------:R-:W-:Y:S05]  /*03c0*/  BSYNC.RECONVERGENT B0 ;  /* 0x0000000000007941 */ /* 0x000fea0003800200 */
.L_x_6:
[----:B------:R-:W3:Y:S01]  /*03d0*/  LDCU.64 UR6, c[0x0][0x888] ;  /* 0x00011100ff0677ac */ /* 0x000ee20008000a00 */
[----:B------:R-:W-:Y:S02]  /*03e0*/  UISETP.EQ.U32.AND UP1, UPT, UR4, URZ, UPT ;  /* 0x000000ff0400728c */ /* 0x000fe4000bf22070 */
[----:B------:R-:W-:Y:S02]  /*03f0*/  UPLOP3.LUT UP2, UPT, UPT, UPT, UPT, 0x80, 0x8 ;  /* 0x000000000008789c */ /* 0x000fe40003f4f070 */
[----:B---3--:R-:W-:-:S04]  /*0400*/  UISETP.NE.U32.AND UP0, UPT, UR6, URZ, UPT ;  /* 0x000000ff0600728c */ /* 0x008fc8000bf05070 */
[----:B------:R-:W-:-:S04]  /*0410*/  UISETP.NE.AND.EX UP0, UPT, UR7, URZ, UPT, UP0 ;  /* 0x000000ff0700728c */ /* 0x000fc8000bf05300 */
[----:B------:R-:W-:-:S04]  /*0420*/  UISETP.EQ.OR.EX UP3, UPT, UR5, URZ, !UP0, UP1 ;  /* 0x000000ff0500728c */ /* 0x000fc8000c762710 */
[----:B------:R-:W-:-:S05]  /*0430*/  UP2UR UR44, UPR, URZ, 0x8 ;  /* 0x00000008ff2c7883 */ /* 0x000fca0008000000 */
[----:B------:R-:W-:Y:S07]  /*0440*/  BRA.U !UP3, `(.L_x_8) ;  /* 0x000000010b207547 */ /* 0x000fee000b800000 */
[----:B------:R-:W-:Y:S01]  /*0450*/  UISETP.NE.U32.AND UP2, UPT, UR4, URZ, UPT ;  /* 0x000000ff0400728c */ /* 0x000fe2000bf45070 */
[----:B-----5:R-:W-:Y:S01]  /*0460*/  FSETP.NEU.AND P0, PT, R81, RZ, PT ;  /* 0x000000ff5100720b */ /* 0x020fe20003f0d000 */
[----:B------:R-:W-:Y:S02]  /*0470*/  USEL UR4, URZ, 0xffffffff, UP0 ;  /* 0xffffffffff047887 */ /* 0x000fe40008000000 */
[----:B------:R-:W-:-:S10]  /*0480*/  UISETP.NE.AND.EX UP2, UPT, UR5, URZ, UPT, UP2 ;  /* 0x000000ff0500728c */ /* 0x000fd4000bf45320 */
[----:B------:R-:W-:Y:S01]  /*0490*/  VOTEU.ANY UP1, P0 ;  /* 0x0000000000ff7886 */ /* 0x000fe20000020100 */
[----:B------:R-:W-:-:S04]  /*04a0*/  @!UP2 USEL UR4, URZ, 0xffffffff, UP1 ;  /* 0xffffffffff04a887 */ /* 0x000fc80008800000 */
[----:B------:R-:W-:-:S04]  /*04b0*/  ULOP3.LUT UR4, UR4, 0x1, URZ, 0xc0, !UPT ;  /* 0x0000000104047892 */ /* 0x000fc8000f8ec0ff */
[----:B------:R-:W-:-:S11]  /*04c0*/  UISETP.NE.U32.AND UP2, UPT, UR4, 0x1, UPT ;  /* 0x000000010400788c */ /* 0x000fd6000bf45070 */
.L_x_8:
[----:B-1----:R-:W1:Y:S01]  /*04d0*/  SHFL.IDX PT, R2, R169, RZ, 0x1f ;  /* 0x00001fffa9027589 */ /* 0x002e6200000e0000 */
[----:B------:R-:W-:-:S04]  /*04e0*/  UISETP.NE.AND UP1, UPT, UR8, 0x2, UPT ;  /* 0x000000020800788c */ /* 0x000fc8000bf25270 */
[----:B------:R-:W-:Y:S01]  /*04f0*/  USEL UR13, URZ, 0x1, UP1 ;  /* 0x00000001ff0d7887 */ /* 0x000fe20008800000 */
[----:B-1----:R-:W-:-:S13]  /*0500*/  ISETP.NE.AND P0, PT, R2, RZ, PT ;  /* 0x000000ff0200720c */ /* 0x002fda0003f05270 */
[----:B------:R-:W-:Y:S05]  /*0510*/  @P0 BRA `(.L_x_9) ;  /* 0x0000000000480947 */ /* 0x000fea0003800000 */
[----:B------:R-:W1:Y:S01]  /*0520*/  S2UR UR5, SR_CgaCtaId ;  /* 0x00000000000579c3 */ /* 0x000e620000008800 */
[----:B------:R-:W-:Y:S01]  /*0530*/  UMOV UR6, 0x400 ;  /* 0x0000040000067882 */ /* 0x000fe20000000000 */
[----:B------:R-:W-:Y:S01]  /*0540*/  UMOV UR4, 0x1 ;  /* 0x0000000100047882 */ /* 0x000fe20000000000 */
[----:B------:R-:W-:Y:S01]  /*0550*/  ELECT P0, URZ, PT ;  /* 0x0000000000ff782f */ /* 0x000fe20003800000 */
[----:B-1----:R-:W-:Y:S02]  /*0560*/  ULEA UR5, UR5, UR6, 0x18 ;  /* 0x0000000605057291 */ /* 0x002fe4000f8ec0ff */
[----:B------:R-:W-:-:S04]  /*0570*/  UIADD3 UR6, UPT, UPT, -UR4, 0x100000, URZ ;  /* 0x0010000004067890 */ /* 0x000fc8000fffe1ff */
[----:B------:R-:W-:Y:S02]  /*0580*/  USHF.L.U32 UR7, UR6, 0xb, URZ ;  /* 0x0000000b06077899 */ /* 0x000fe400080006ff */
[----:B------:R-:W-:Y:S01]  /*0590*/  USHF.L.U32 UR6, UR6, 0x1, URZ ;  /* 0x0000000106067899 */ /* 0x000fe200080006ff */
[----:B------:R-:W1:Y:S11]  /*05a0*/  FENCE.VIEW.ASYNC.S ;  /* 0x00000000000073c6 */ /* 0x000e760000000000 */
[----:B-1----:R1:W3:Y:S01]  /*05b0*/  SYNCS.EXCH.64 URZ, [UR5], UR6 ;  /* 0x0000000605ff75b2 */ /* 0x0022e20008000100 */
[----:B------:R1:W4:Y:S01]  /*05c0*/  SYNCS.EXCH.64 URZ, [UR5+0x20], UR6 ;  /* 0x0000200605ff75b2 */ /* 0x0003220008000100 */
[----:B------:R1:W1:Y:S01]  /*05d0*/  SYNCS.EXCH.64 URZ, [UR5+0x8], UR6 ;  /* 0x0000080605ff75b2 */ /* 0x0002620008000100 */
[----:B------:R1:W1:Y:S01]  /*05e0*/  SYNCS.EXCH.64 URZ, [UR5+0x28], UR6 ;  /* 0x0000280605ff75b2 */ /* 0x0002620008000100 */
[----:B------:R1:W1:Y:S01]  /*05f0*/  SYNCS.EXCH.64 URZ, [UR5+0x10], UR6 ;  /* 0x0000100605ff75b2 */ /* 0x0002620008000100 */
[----:B------:R1:W1:Y:S01]  /*0600*/  SYNCS.EXCH.64 URZ, [UR5+0x30], UR6 ;  /* 0x0000300605ff75b2 */ /* 0x0002620008000100 */
[----:B------:R1:W1:Y:S01]  /*0610*/  SYNCS.EXCH.64 URZ, [UR5+0x18], UR6 ;  /* 0x0000180605ff75b2 */ /* 0x0002620008000100 */
[----:B------:R1:W1:Y:S01]  /*0620*/  SYNCS.EXCH.64 URZ, [UR5+0x38], UR6 ;  /* 0x0000380605ff75b2 */ /* 0x0002620008000100 */
[----:B------:R-:W-:Y:S01]  /*0630*/  NOP ;  /* 0x0000000000007918 */ /* 0x000fe20000000000 */
.L_x_9:
[----:B------:R-:W2:Y:S01]  /*0640*/  SHFL.IDX PT, R2, R169, RZ, 0x1f ;  /* 0x00001fffa9027589 */ /* 0x000ea200000e0000 */
[----:B------:R-:W-:Y:S01]  /*0650*/  NOP ;  /* 0x0000000000007918 */ /* 0x000fe20000000000 */
[----:B--2---:R-:W-:-:S13]  /*0660*/  ISETP.NE.AND P0, PT, R2, 0x1, PT ;  /* 0x000000010200780c */ /* 0x004fda0003f05270 */
[----:B------:R-:W-:Y:S05]  /*0670*/  @P0 BRA `(.L_x_10) ;  /* 0x0000000000400947 */ /* 0x000fea0003800000 */
[----:B-1----:R-:W1:Y:S01]  /*0680*/  S2UR UR6, SR_CgaCtaId ;  /* 0x00000000000679c3 */ /* 0x002e620000008800 */
[----:B------:R-:W-:Y:S01]  /*0690*/  UMOV UR7, 0x400 ;  /* 0x0000040000077882 */ /* 0x000fe20000000000 */
[----:B------:R-:W-:Y:S01]  /*06a0*/  UMOV UR5, 0x20 ;  /* 0x0000002000057882 */ /* 0x000fe20000000000 */
[----:B------:R-:W-:Y:S01]  /*06b0*/  UMOV UR4, 0x80 ;  /* 0x0000008000047882 */ /* 0x000fe20000000000 */
[----:B------:R-:W-:-:S04]  /*06c0*/  UIADD3 UR10, UPT, UPT, -UR5, 0x100000, URZ ;  /* 0x00100000050a7890 */ /* 0x000fc8000fffe1ff */
[----:B------:R-:W-:Y:S02]  /*06d0*/  USHF.L.U32 UR11, UR10, 0xb, URZ ;  /* 0x0000000b0a0b7899 */ /* 0x000fe400080006ff */
[----:B------:R-:W-:Y:S02]  /*06e0*/  USHF.L.U32 UR10, UR10, 0x1, URZ ;  /* 0x000000010a0a7899 */ /* 0x000fe400080006ff */
[----:B------:R-:W-:-:S04]  /*06f0*/  UIADD3 UR4, UPT, UPT, -UR4, 0x100000, URZ ;  /* 0x0010000004047890 */ /* 0x000fc8000fffe1ff */
[----:B------:R-:W-:Y:S02]  /*0700*/  USHF.L.U32 UR5, UR4, 0xb, URZ ;  /* 0x0000000b04057899 */ /* 0x000fe400080006ff */
[----:B------:R-:W-:Y:S01]  /*0710*/  USHF.L.U32 UR4, UR4, 0x1, URZ ;  /* 0x0000000104047899 */ /* 0x000fe200080006ff */
[----:B------:R-:W-:Y:S01]  /*0720*/  ELECT P0, URZ, PT ;  /* 0x0000000000ff782f */ /* 0x000fe20003800000 */
[----:B-1----:R-:W-:Y:S01]  /*0730*/  ULEA UR6, UR6, UR7, 0x18 ;  /* 0x0000000706067291 */ /* 0x002fe2000f8ec0ff */
[----:B------:R-:W1:Y:S11]  /*0740*/  FENCE.VIEW.ASYNC.S ;  /* 0x00000000000073c6 */ /* 0x000e760000000000 */
[----:B-1----:R2:W1:Y:S01]  /*0750*/  SYNCS.EXCH.64 URZ, [UR6+0x40], UR10 ;  /* 0x0000400a06ff75b2 */ /* 0x0024620008000100 */
[----:B------:R2:W1:Y:S02]  /*0760*/  SYNCS.EXCH.64 URZ, [UR6+0x48], UR4 ;  /* 0x0000480406ff75b2 */ /* 0x0004640008000100 */
[----:B--2---:R-:W-:Y:S01]  /*0770*/  NOP ;  /* 0x0000000000007918 */ /* 0x004fe20000000000 */
.L_x_10:
[----:B------:R-:W2:Y:S01]  /*0780*/  SHFL.IDX PT, R2, R169, RZ, 0x1f ;  /* 0x00001fffa9027589 */ /* 0x000ea200000e0000 */
[----:B------:R-:W-:Y:S01]  /*0790*/  NOP ;  /* 0x0000000000007918 */ /* 0x000fe20000000000 */
[----:B--2---:R-:W-:-:S13]  /*07a0*/  ISETP.NE.AND P0, PT, R2, 0x3, PT ;  /* 0x000000030200780c */ /* 0x004fda0003f05270 */
[----:B------:R-:W-:Y:S05]  /*07b0*/  @P0 BRA `(.L_x_11) ;  /* 0x0000000000300947 */ /* 0x000fea0003800000 */
[----:B-1----:R-:W1:Y:S01]  /*07c0*/  S2UR UR5, SR_CgaCtaId ;  /* 0x00000000000579c3 */ /* 0x002e620000008800 */
        /* <DEDUP_REMOVED lines=8> */
[----:B-1----:R2:W1:Y:S01]  /*0850*/  SYNCS.EXCH.64 URZ, [UR5+0x50], UR6 ;  /* 0x0000500605ff75b2 */ /* 0x0024620008000100 */
[----:B------:R2:W1:Y:S02]  /*0860*/  SYNCS.EXCH.64 URZ, [UR5+0x58], UR6 ;  /* 0x0000580605ff75b2 */ /* 0x0004640008000100 */
[----:B--2---:R-:W-:Y:S01]  /*0870*/  NOP ;  /* 0x0000000000007918 */ /* 0x004fe20000000000 */
.L_x_11:
[----:B------:R-:W2:Y:S01]  /*0880*/  SHFL.IDX PT, R2, R169, RZ, 0x1f ;  /* 0x00001fffa9027589 */ /* 0x000ea200000e0000 */
[----:B------:R-:W-:Y:S01]  /*0890*/  NOP ;  /* 0x0000000000007918 */ /* 0x000fe20000000000 */
[----:B--2---:R-:W-:-:S13]  /*08a0*/  ISETP.NE.AND P0, PT, R2, 0x4, PT ;  /* 0x000000040200780c */ /* 0x004fda0003f05270 */
[----:B------:R-:W-:Y:S05]  /*08b0*/  @P0 BRA `(.L_x_12) ;  /* 0x00000000004c0947 */ /* 0x000fea0003800000 */
[----:B-1----:R-:W1:Y:S01]  /*08c0*/  S2UR UR5, SR_CgaCtaId ;  /* 0x00000000000579c3 */ /* 0x002e620000008800 */
[----:B------:R-:W-:Y:S01]  /*08d0*/  UMOV UR7, 0x100 ;  /* 0x0000010000077882 */ /* 0x000fe20000000000 */
[----:B------:R-:W-:Y:S01]  /*08e0*/  UMOV UR6, 0x400 ;  /* 0x0000040000067882 */ /* 0x000fe20000000000 */
[----:B------:R-:W-:Y:S01]  /*08f0*/  USEL UR7, UR7, 0xe0, UP2 ;  /* 0x000000e007077887 */ /* 0x000fe20009000000 */
[----:B------:R-:W-:Y:S01]  /*0900*/  UMOV UR4, 0x1 ;  /* 0x0000000100047882 */ /* 0x000fe20000000000 */
[----:B------:R-:W-:Y:S01]  /*0910*/  ELECT P0, URZ, PT ;  /* 0x0000000000ff782f */ /* 0x000fe20003800000 */
[----:B------:R-:W-:-:S04]  /*0920*/  UIADD3 UR10, UPT, UPT, -UR4, 0x100000, URZ ;  /* 0x00100000040a7890 */ /* 0x000fc8000fffe1ff */
[----:B------:R-:W-:Y:S02]  /*0930*/  USHF.L.U32 UR11, UR10, 0xb, URZ ;  /* 0x0000000b0a0b7899 */ /* 0x000fe400080006ff */
[----:B------:R-:W-:Y:S02]  /*0940*/  USHF.L.U32 UR10, UR10, 0x1, URZ ;  /* 0x000000010a0a7899 */ /* 0x000fe400080006ff */
[----:B-1----:R-:W-:Y:S02]  /*0950*/  ULEA UR5, UR5, UR6, 0x18 ;  /* 0x0000000605057291 */ /* 0x002fe4000f8ec0ff */
[----:B------:R-:W-:-:S04]  /*0960*/  UIADD3 UR6, UPT, UPT, -UR7, 0x100000, URZ ;  /* 0x0010000007067890 */ /* 0x000fc8000fffe1ff */
[----:B------:R-:W-:Y:S02]  /*0970*/  USHF.L.U32 UR7, UR6, 0xb, URZ ;  /* 0x0000000b06077899 */ /* 0x000fe400080006ff */
[----:B------:R-:W-:Y:S01]  /*0980*/  USHF.L.U32 UR6, UR6, 0x1, URZ ;  /* 0x0000000106067899 */ /* 0x000fe200080006ff */
[----:B------:R-:W1:Y:S03]  /*0990*/  FENCE.VIEW.ASYNC.S ;  /* 0x00000000000073c6 */ /* 0x000e660000000000 */
[----:B-1----:R2:W1:Y:S08]  /*09a0*/  SYNCS.EXCH.64 URZ, [UR5+0x60], UR10 ;  /* 0x0000600a05ff75b2 */ /* 0x0024700008000100 */
[----:B------:R2:W1:Y:S01]  /*09b0*/  SYNCS.EXCH.64 URZ, [UR5+0x70], UR6 ;  /* 0x0000700605ff75b2 */ /* 0x0004620008000100 */
[----:B------:R2:W1:Y:S01]  /*09c0*/  SYNCS.EXCH.64 URZ, [UR5+0x68], UR10 ;  /* 0x0000680a05ff75b2 */ /* 0x0004620008000100 */
[----:B------:R2:W1:Y:S02]  /*09d0*/  SYNCS.EXCH.64 URZ, [UR5+0x78], UR6 ;  /* 0x0000780605ff75b2 */ /* 0x0004640008000100 */
[----:B--2---:R-:W-:Y:S01]  /*09e0*/  NOP ;  /* 0x0000000000007918 */ /* 0x004fe20000000000 */
.L_x_12:
        /* <DEDUP_REMOVED lines=18> */
[----:B------:R2:W1:Y:S01]  /*0b10*/  SYNCS.EXCH.64 URZ, [UR6+0xa0], UR4 ;  /* 0x0000a00406ff75b2 */ /* 0x0004620008000100 */
[----:B------:R2:W1:Y:S01]  /*0b20*/  SYNCS.EXCH.64 URZ, [UR6+0x88], UR10 ;  /* 0x0000880a06ff75b2 */ /* 0x0004620008000100 */
[----:B------:R2:W1:Y:S01]  /*0b30*/  SYNCS.EXCH.64 URZ, [UR6+0xa8], UR4 ;  /* 0x0000a80406ff75b2 */ /* 0x0004620008000100 */
[----:B------:R2:W1:Y:S01]  /*0b40*/  SYNCS.EXCH.64 URZ, [UR6+0x90], UR10 ;  /* 0x0000900a06ff75b2 */ /* 0x0004620008000100 */
[----:B------:R2:W1:Y:S01]  /*0b50*/  SYNCS.EXCH.64 URZ, [UR6+0xb0], UR4 ;  /* 0x0000b00406ff75b2 */ /* 0x0004620008000100 */
[----:B------:R2:W1:Y:S01]  /*0b60*/  SYNCS.EXCH.64 URZ, [UR6+0x98], UR10 ;  /* 0x0000980a06ff75b2 */ /* 0x0004620008000100 */
[----:B------:R2:W1:Y:S02]  /*0b70*/  SYNCS.EXCH.64 URZ, [UR6+0xb8], UR4 ;  /* 0x0000b80406ff75b2 */ /* 0x0004640008000100 */
[----:B--2---:R-:W-:Y:S01]  /*0b80*/  NOP ;  /* 0x0000000000007918 */ /* 0x004fe20000000000 */
.L_x_13:
        /* <DEDUP_REMOVED lines=14> */
[----:B------:R2:W1:Y:S01]  /*0c70*/  SYNCS.EXCH.64 URZ, [UR5+0xd0], UR6 ;  /* 0x0000d00605ff75b2 */ /* 0x0004620008000100 */
[----:B------:R2:W1:Y:S01]  /*0c80*/  SYNCS.EXCH.64 URZ, [UR5+0xc8], UR6 ;  /* 0x0000c80605ff75b2 */ /* 0x0004620008000100 */
[----:B------:R2:W1:Y:S02]  /*0c90*/  SYNCS.EXCH.64 URZ, [UR5+0xd8], UR6 ;  /* 0x0000d80605ff75b2 */ /* 0x0004640008000100 */
[----:B--2---:R-:W-:Y:S01]  /*0ca0*/  NOP ;  /* 0x0000000000007918 */ /* 0x004fe20000000000 */
.L_x_14:
[----:B-1----:R-:W1:Y:S01]  /*0cb0*/  S2UR UR5, SR_CTAID.X ;  /* 0x00000000000579c3 */ /* 0x002e620000002500 */
[----:B------:R-:W-:-:S05]  /*0cc0*/  CS2R.32 R165, SR_CgaSize ;  /* 0x0000000000a57805 */ /* 0x000fca0000008a00 */
[----:B------:R-:W-:-:S05]  /*0cd0*/  IMAD R165, R165, -0xa0, RZ ;  /* 0xffffff60a5a57824 */ /* 0x000fca00078e02ff */
[----:B------:R-:W-:-:S14]  /*0ce0*/  R2UR UR7, R165 ;  /* 0x00000000a50772ca */ /* 0x000fdc00000e0000 */
[----:B------:R-:W2:Y:S01]  /*0cf0*/  LDCU UR7, c[0x0][UR7+0x2b0] ;  /* 0x00005600070777ac */ /* 0x000ea20008000800 */
[----:B------:R-:W-:Y:S01]  /*0d00*/  NOP ;  /* 0x0000000000007918 */ /* 0x000fe20000000000 */
[----:B------:R-:W-:-:S05]  /*0d10*/  CS2R.32 R165, SR_CgaSize ;  /* 0x0000000000a57805 */ /* 0x000fca0000008a00 */
[----:B------:R-:W-:-:S05]  /*0d20*/  IMAD R165, R165, -0xa0, RZ ;  /* 0xffffff60a5a57824 */ /* 0x000fca00078e02ff */
[----:B------:R-:W-:-:S14]  /*0d30*/  R2UR UR6, R165 ;  /* 0x00000000a50672ca */ /* 0x000fdc00000e0000 */
[----:B------:R-:W3:Y:S01]  /*0d40*/  LDCU UR6, c[0x0][UR6+0x2b4] ;  /* 0x00005680060677ac */ /* 0x000ee20008000800 */
[----:B------:R-:W4:Y:S08]  /*0d50*/  S2UR UR4, SR_CTAID.Y ;  /* 0x00000000000479c3 */ /* 0x000f300000002600 */
[----:B------:R-:W3:Y:S01]  /*0d60*/  LDC R9, c[0x0][0xb24] ;  /* 0x0002c900ff097b82 */ /* 0x000ee20000000800 */
[----:B-1----:R-:W-:-:S02]  /*0d70*/  I2FP.F32.U32 R5, UR5 ;  /* 0x0000000500057c45 */ /* 0x002fc40008201000 */
[----:B------:R-:W-:-:S05]  /*0d80*/  CS2R.32 R3, SR_CgaSize ;  /* 0x0000000000037805 */ /* 0x000fca0000008a00 */
[----:B------:R-:W-:-:S06]  /*0d90*/  IMAD R3, R3, -0xa0, RZ ;  /* 0xffffff6003037824 */ /* 0x000fcc00078e02ff */
[----:B------:R-:W1:Y:S01]  /*0da0*/  LDC R3, c[0x0][R3+0x2a0] ;  /* 0x0000a80003037b82 */ /* 0x000e620000000800 */
[----:B------:R-:W-:Y:S01]  /*0db0*/  MOV R165, UR5 ;  /* 0x0000000500a57c02 */ /* 0x000fe20008000f00 */
[----:B--2---:R-:W-:Y:S01]  /*0dc0*/  FMUL R5, R5, UR7 ;  /* 0x0000000705057c20 */ /* 0x004fe20008400000 */
[----:B----4-:R-:W-:Y:S02]  /*0dd0*/  I2FP.F32.U32 R4, UR4 ;  /* 0x0000000400047c45 */ /* 0x010fe40008201000 */
[----:B------:R-:W-:-:S05]  /*0de0*/  CS2R.32 R2, SR_CgaSize ;  /* 0x0000000000027805 */ /* 0x000fca0000008a00 */
[----:B------:R-:W-:-:S06]  /*0df0*/  IMAD R2, R2, -0xa0, RZ ;  /* 0xffffff6002027824 */ /* 0x000fcc00078e02ff */
[----:B------:R-:W2:Y:S01]  /*0e00*/  LDC R2, c[0x0][R2+0x2a4] ;  /* 0x0000a90002027b82 */ /* 0x000ea20000000800 */
[----:B------:R-:W4:Y:S01]  /*0e10*/  F2I.U32.TRUNC.NTZ R154, R5 ;  /* 0x00000005009a7305 */ /* 0x000f22000020f000 */
[----:B------:R-:W-:Y:S01]  /*0e20*/  MOV R155, UR4 ;  /* 0x00000004009b7c02 */ /* 0x000fe20008000f00 */
[----:B---3--:R-:W-:-:S05]  /*0e30*/  FMUL R4, R4, UR6 ;  /* 0x0000000604047c20 */ /* 0x008fca0008400000 */
[----:B------:R-:W-:Y:S01]  /*0e40*/  BAR.SYNC.DEFER_BLOCKING 0x0 ;  /* 0x0000000000007b1d */ /* 0x000fe20000010000 */
[----:B------:R-:W-:-:S05]  /*0e50*/  ISETP.GE.AND P0, PT, R9, 0x1, PT ;  /* 0x000000010900780c */ /* 0x000fca0003f06270 */
[----:B------:R-:W3:Y:S02]  /*0e60*/  F2I.U32.TRUNC.NTZ R143, R4 ;  /* 0x00000004008f7305 */ /* 0x000ee4000020f000 */
[----:B------:R-:W2:Y:S01]  /*0e70*/  S2UR UR36, SR_CTAID.Z ;  /* 0x00000000002479c3 */ /* 0x000ea20000002700 */
[----:B----4-:R-:W-:-:S05]  /*0e80*/  IADD3 R154, PT, PT, -R154, RZ, RZ ;  /* 0x000000ff9a9a7210 */ /* 0x010fca0007ffe1ff */
[----:B-1----:R-:W-:Y:S01]  /*0e90*/  IMAD R154, R3, R154, UR5 ;  /* 0x00000005039a7e24 */ /* 0x002fe2000f8e029a */
[----:B---3--:R-:W-:-:S05]  /*0ea0*/  IADD3 R143, PT, PT, -R143, RZ, RZ ;  /* 0x000000ff8f8f7210 */ /* 0x008fca0007ffe1ff */
[----:B--2---:R-:W-:Y:S01]  /*0eb0*/  IMAD R143, R2, R143, UR4 ;  /* 0x00000004028f7e24 */ /* 0x004fe2000f8e028f */
[----:B------:R-:W-:Y:S06]  /*0ec0*/  @!P0 BRA `(.L_x_15) ;  /* 0x0000000000b88947 */ /* 0x000fec0003800000 */
[----:B------:R-:W1:Y:S01]  /*0ed0*/  LDC.64 R4, c[0x0][0xb18] ;  /* 0x0002c600ff047b82 */ /* 0x000e620000000a00 */
[----:B------:R-:W-:-:S07]  /*0ee0*/  ISETP.NE.AND P0, PT, R9, 0x1, PT ;  /* 0x000000010900780c */ /* 0x000fce0003f05270 */
[----:B------:R-:W2:Y:S08]  /*0ef0*/  LDC R10, c[0x0][0xb0c] ;  /* 0x0002c300ff0a7b82 */ /* 0x000eb00000000800 */
[----:B------:R-:W3:Y:S08]  /*0f00*/  LDC R11, c[0x0][0x370] ;  /* 0x0000dc00ff0b7b82 */ /* 0x000ef00000000800 */
[----:B------:R-:W4:Y:S01]  /*0f10*/  LDC R12, c[0x0][0x374] ;  /* 0x0000dd00ff0c7b82 */ /* 0x000f220000000800 */
[----:B-1----:R-:W-:-:S07]  /*0f20*/  ISETP.NE.AND P1, PT, R4, 0x1, PT ;  /* 0x000000010400780c */ /* 0x002fce0003f25270 */
[----:B------:R-:W3:Y:S01]  /*0f30*/  LDC.64 R6, c[0x0][0xb10] ;  /* 0x0002c400ff067b82 */ /* 0x000ee20000000a00 */
[----:B--2---:R-:W-:-:S07]  /*0f40*/  ISETP.NE.AND P2, PT, R10, 0x1, PT ;  /* 0x000000010a00780c */ /* 0x004fce0003f45270 */
[----:B------:R-:W1:Y:S08]  /*0f50*/  LDC R8, c[0x0][0xb20] ;  /* 0x0002c800ff087b82 */ /* 0x000e700000000800 */
[----:B------:R-:W2:Y:S01]  /*0f60*/  LDC.64 R2, c[0x0][0xb28] ;  /* 0x0002ca00ff027b82 */ /* 0x000ea20000000a00 */
[----:B----4-:R-:W-:-:S04]  /*0f70*/  IMAD.HI.U32 R13, R12, R5, RZ ;  /* 0x000000050c0d7227 */ /* 0x010fc800078e00ff */
[----:B------:R-:W-:-:S04]  /*0f80*/  IMAD.HI.U32 R5, R155, R5, RZ ;  /* 0x000000059b057227 */ /* 0x000fc800078e00ff */
[----:B---3--:R-:W-:-:S04]  /*0f90*/  IMAD.HI.U32 R14, R11, R6, RZ ;  /* 0x000000060b0e7227 */ /* 0x008fc800078e00ff */
[----:B------:R-:W-:Y:S01]  /*0fa0*/  IMAD.HI.U32 R16, R165, R6, RZ ;  /* 0x00000006a5107227 */ /* 0x000fe200078e00ff */
[-C--:B------:R-:W-:Y:S02]  /*0fb0*/  @P2 SHF.R.U32.HI R11, RZ, R7.reuse, R14 ;  /* 0x00000007ff0b2219 */ /* 0x080fe4000001160e */
[-C--:B-1----:R-:W-:Y:S02]  /*0fc0*/  @P1 SHF.R.U32.HI R12, RZ, R8.reuse, R13 ;  /* 0x00000008ff0c1219 */ /* 0x082fe4000001160d */
[----:B------:R-:W-:Y:S02]  /*0fd0*/  SHF.R.U32.HI R8, RZ, R8, R5 ;  /* 0x00000008ff087219 */ /* 0x000fe40000011605 */
[----:B------:R-:W-:Y:S02]  /*0fe0*/  SHF.R.U32.HI R16, RZ, R7, R16 ;  /* 0x00000007ff107219 */ /* 0x000fe40000011610 */
[----:B------:R-:W-:Y:S01]  /*0ff0*/  SEL R5, R155, R8, !P1 ;  /* 0x000000089b057207 */ /* 0x000fe20004800000 */
[----:B--2---:R-:W-:Y:S01]  /*1000*/  IMAD.HI.U32 R14, R12, R2, RZ ;  /* 0x000000020c0e7227 */ /* 0x004fe200078e00ff */
[----:B------:R-:W-:-:S03]  /*1010*/  SEL R7, R165, R16, !P2 ;  /* 0x00000010a5077207 */ /* 0x000fc60005000000 */
[----:B------:R-:W-:Y:S01]  /*1020*/  IMAD.HI.U32 R6, R11, R2, RZ ;  /* 0x000000020b067227 */ /* 0x000fe200078e00ff */
[----:B------:R-:W-:-:S04]  /*1030*/  @P0 SHF.R.U32.HI R12, RZ, R3, R14 ;  /* 0x00000003ff0c0219 */ /* 0x000fc8000001160e */
[----:B------:R-:W-:Y:S01]  /*1040*/  @P0 SHF.R.U32.HI R11, RZ, R3, R6 ;  /* 0x00000003ff0b0219 */ /* 0x000fe20000011606 */
[----:B------:R-:W-:-:S04]  /*1050*/  IMAD R12, R12, R9, RZ ;  /* 0x000000090c0c7224 */ /* 0x000fc800078e02ff */
[----:B------:R-:W-:Y:S01]  /*1060*/  IMAD R6, R11, R9, RZ ;  /* 0x000000090b067224 */ /* 0x000fe200078e02ff */
[----:B------:R-:W-:-:S04]  /*1070*/  ISETP.GE.AND P1, PT, R5, R12, PT ;  /* 0x0000000c0500720c */ /* 0x000fc80003f26270 */
[----:B------:R-:W-:Y:S01]  /*1080*/  ISETP.GE.OR P1, PT, R7, R6, P1 ;  /* 0x000000060700720c */ /* 0x000fe20000f26670 */
[----:B------:R-:W-:-:S05]  /*1090*/  IMAD.HI.U32 R6, R5, R2, RZ ;  /* 0x0000000205067227 */ /* 0x000fca00078e00ff */
[----:B------:R-:W-:-:S04]  /*10a0*/  SHF.R.U32.HI R6, RZ, R3, R6 ;  /* 0x00000003ff067219 */ /* 0x000fc80000011606 */
[----:B------:R-:W-:-:S03]  /*10b0*/  SEL R6, R5, R6, !P0 ;  /* 0x0000000605067207 */ /* 0x000fc60004000000 */
[----:B------:R-:W-:Y:S01]  /*10c0*/  @!P1 IMAD.HI.U32 R8, R7, R2, RZ ;  /* 0x0000000207089227 */ /* 0x000fe200078e00ff */
[----:B------:R-:W-:-:S04]  /*10d0*/  IADD3 R2, PT, PT, -R6, RZ, RZ ;  /* 0x000000ff06027210 */ /* 0x000fc80007ffe1ff */
[----:B------:R-:W-:Y:S01]  /*10e0*/  @!P1 SHF.R.U32.HI R8, RZ, R3, R8 ;  /* 0x00000003ff089219 */ /* 0x000fe20000011608 */
[----:B------:R-:W-:-:S03]  /*10f0*/  IMAD R2, R9, R2, R5 ;  /* 0x0000000209027224 */ /* 0x000fc600078e0205 */
[----:B------:R-:W-:Y:S02]  /*1100*/  @!P1 SEL R3, R7, R8, !P0 ;  /* 0x0000000807039207 */ /* 0x000fe40004000000 */
[----:B------:R-:W-:-:S03]  /*1110*/  IADD3 R8, PT, PT, -R5, RZ, RZ ;  /* 0x000000ff05087210 */ /* 0x000fc60007ffe1ff */
[--C-:B------:R-:W-:Y:S02]  /*1120*/  @!P1 IMAD.IADD R6, R6, 0x1, -R3.reuse ;  /* 0x0000000106069824 */ /* 0x100fe400078e0a03 */
[----:B------:R-:W-:Y:S01]  /*1130*/  @!P1 IMAD R3, R2, R11, R3 ;  /* 0x0000000b02039224 */ /* 0x000fe200078e0203 */
[----:B------:R-:W-:Y:S01]  /*1140*/  IADD3 R2, PT, PT, -R7, RZ, RZ ;  /* 0x000000ff07027210 */ /* 0x000fe20007ffe1ff */
[----:B------:R-:W-:Y:S02]  /*1150*/  @!P1 IMAD R5, R6, R9, R7 ;  /* 0x0000000906059224 */ /* 0x000fe400078e0207 */
[----:B------:R-:W-:Y:S02]  /*1160*/  IMAD R8, R4, R8, R155 ;  /* 0x0000000804087224 */ /* 0x000fe400078e029b */
[----:B------:R-:W-:Y:S02]  /*1170*/  @!P1 IMAD.MOV.U32 R7, RZ, RZ, R3 ;  /* 0x000000ffff079224 */ /* 0x000fe400078e0003 */
[----:B------:R-:W-:-:S02]  /*1180*/  IMAD R2, R10, R2, R165 ;  /* 0x000000020a027224 */ /* 0x000fc400078e02a5 */
[----:B------:R-:W-:Y:S02]  /*1190*/  IMAD R155, R5, R4, R8 ;  /* 0x00000004059b7224 */ /* 0x000fe400078e0208 */
[----:B------:R-:W-:Y:S02]  /*11a0*/  IMAD R165, R7, R10, R2 ;  /* 0x0000000a07a57224 */ /* 0x000fe400078e0202 */
.L_x_15:
[----:B------:R-:W1:Y:S01]  /*11b0*/  LDCU UR4, c[0x0][0xb30] ;  /* 0x00016600ff0477ac */ /* 0x000e620008000800 */
[----:B------:R-:W2:Y:S08]  /*11c0*/  S2UR UR37, SR_CgaCtaId ;  /* 0x00000000002579c3 */ /* 0x000eb00000008800 */
[----:B------:R-:W3:Y:S01]  /*11d0*/  LDC R72, c[0x0][0xb24] ;  /* 0x0002c900ff487b82 */ /* 0x000ee20000000800 */
[----:B-1----:R-:W-:-:S09]  /*11e0*/  UISETP.NE.AND UP1, UPT, UR4, 0x1, UPT ;  /* 0x000000010400788c */ /* 0x002fd2000bf25270 */
[----:B--2---:R-:W-:Y:S05]  /*11f0*/  BRA.U UP1, `(.L_x_16) ;  /* 0x0000000101407547 */ /* 0x004fea000b800000 */
[----:B------:R-:W1:Y:S08]  /*1200*/  LDC.64 R4, c[0x0][0xb10] ;  /* 0x0002c400ff047b82 */ /* 0x000e700000000a00 */
[----:B------:R-:W2:Y:S08]  /*1210*/  LDC.64 R2, c[0x0][0xb18] ;  /* 0x0002c600ff027b82 */ /* 0x000eb00000000a00 */
[----:B------:R-:W4:Y:S08]  /*1220*/  LDC R6, c[0x0][0xb20] ;  /* 0x0002c800ff067b82 */ /* 0x000f300000000800 */
[----:B------:R-:W3:Y:S01]  /*1230*/  LDC R8, c[0x0][0xb0c] ;  /* 0x0002c300ff087b82 */ /* 0x000ee20000000800 */
[----:B-1----:R-:W-:-:S05]  /*1240*/  IMAD.HI.U32 R4, R165, R4, RZ ;  /* 0x00000004a5047227 */ /* 0x002fca00078e00ff */
[----:B------:R-:W-:Y:S01]  /*1250*/  SHF.R.U32.HI R4, RZ, R5, R4 ;  /* 0x00000005ff047219 */ /* 0x000fe20000011604 */
[----:B--2---:R-:W-:Y:S01]  /*1260*/  IMAD.HI.U32 R3, R155, R3, RZ ;  /* 0x000000039b037227 */ /* 0x004fe200078e00ff */
[----:B------:R-:W-:-:S04]  /*1270*/  ISETP.NE.AND P0, PT, R2, 0x1, PT ;  /* 0x000000010200780c */ /* 0x000fc80003f05270 */
[----:B----4-:R-:W-:-:S04]  /*1280*/  SHF.R.U32.HI R6, RZ, R6, R3 ;  /* 0x00000006ff067219 */ /* 0x010fc80000011603 */
[----:B------:R-:W-:Y:S02]  /*1290*/  SEL R3, R155, R6, !P0 ;  /* 0x000000069b037207 */ /* 0x000fe40004000000 */
[----:B---3--:R-:W-:-:S04]  /*12a0*/  ISETP.NE.AND P1, PT, R8, 0x1, PT ;  /* 0x000000010800780c */ /* 0x008fc80003f25270 */
[----:B------:R-:W-:-:S05]  /*12b0*/  SEL R4, R165, R4, !P1 ;  /* 0x00000004a5047207 */ /* 0x000fca0004800000 */
[----:B------:R-:W-:Y:S02]  /*12c0*/  IMAD.IADD R5, R3, 0x1, -R4 ;  /* 0x0000000103057824 */ /* 0x000fe400078e0a04 */
[----:B------:R-:W-:Y:S02]  /*12d0*/  IMAD.IADD R3, R4, 0x1, -R3 ;  /* 0x0000000104037824 */ /* 0x000fe400078e0a03 */
[----:B------:R-:W-:Y:S02]  /*12e0*/  IMAD R165, R5, R8, R165 ;  /* 0x0000000805a57224 */ /* 0x000fe400078e02a5 */
[----:B------:R-:W-:-:S07]  /*12f0*/  IMAD R155, R3, R2, R155 ;  /* 0x00000002039b7224 */ /* 0x000fce00078e029b */
.L_x_16:
[----:B------:R-:W-:Y:S01]  /*1300*/  BAR.SYNC.DEFER_BLOCKING 0x0 ;  /* 0x0000000000007b1d */ /* 0x000fe20000010000 */
[----:B------:R-:W-:Y:S01]  /*1310*/  UISETP.NE.AND UP1, UPT, UR8, 0x2, UPT ;  /* 0x000000020800788c */ /* 0x000fe2000bf25270 */
[----:B------:R-:W-:Y:S02]  /*1320*/  ISETP.NE.OR P5, PT, R0, 0x2, !P5 ;  /* 0x000000020000780c */ /* 0x000fe40006fa5670 */
[----:B------:R-:W-:-:S06]  /*1330*/  LOP3.LUT R2, R166, 0x1f, RZ, 0xc0, !PT ;  /* 0x0000001fa6027812 */ /* 0x000fcc00078ec0ff */
[----:B------:R-:W-:Y:S05]  /*1340*/  BRA.U UP1, `(.L_x_17) ;  /* 0x00000011015c7547 */ /* 0x000fea000b800000 */
[----:B------:R-:W1:Y:S01]  /*1350*/  LDCU UR13, c[0x0][0x38c] ;  /* 0x00007180ff0d77ac */ /* 0x000e620008000800 */
[----:B------:R-:W2:Y:S01]  /*1360*/  LDC R9, c[0x0][0x370] ;  /* 0x0000dc00ff097b82 */ /* 0x000ea20000000800 */
[----:B------:R-:W-:Y:S01]  /*1370*/  PLOP3.LUT P1, PT, PT, PT, UP2, 0x80, 0x8 ;  /* 0x000000000008781c */ /* 0x000fe20003f2f028 */
[----:B------:R-:W-:Y:S01]  /*1380*/  IMAD.MOV.U32 R15, RZ, RZ, 0x1 ;  /* 0x00000001ff0f7424 */ /* 0x000fe200078e00ff */
[----:B------:R-:W-:Y:S01]  /*1390*/  ISETP.EQ.OR P4, PT, R2, RZ, P5 ;  /* 0x000000ff0200720c */ /* 0x000fe20002f82670 */
[----:B------:R-:W-:Y:S01]  /*13a0*/  IMAD.MOV.U32 R14, RZ, RZ, RZ ;  /* 0x000000ffff0e7224 */ /* 0x000fe200078e00ff */
[----:B------:R-:W-:Y:S02]  /*13b0*/  PLOP3.LUT P1, PT, P1, PT, PT, 0x8, 0x80 ;  /* 0x000000000080781c */ /* 0x000fe40000f2e170 */
[----:B------:R-:W-:Y:S01]  /*13c0*/  CS2R R12, SRZ ;  /* 0x00000000000c7805 */ /* 0x000fe2000001ff00 */
[----:B------:R-:W-:Y:S01]  /*13d0*/  IMAD.MOV.U32 R10, RZ, RZ, 0x1 ;  /* 0x00000001ff0a7424 */ /* 0x000fe200078e00ff */
[----:B------:R-:W4:Y:S01]  /*13e0*/  LDC R0, c[0x0][0x374] ;  /* 0x0000dd00ff007b82 */ /* 0x000f220000000800 */
[----:B------:R-:W2:Y:S01]  /*13f0*/  LDCU.64 UR22, c[0x0][0x348] ;  /* 0x00006900ff1677ac */ /* 0x000ea20008000a00 */
[----:B------:R-:W-:Y:S01]  /*1400*/  UMOV UR6, URZ ;  /* 0x000000ff00067c82 */ /* 0x000fe20008000000 */
[----:B-1----:R-:W-:-:S04]  /*1410*/  UIADD3 UR5, UPT, UPT, UR13, 0x7f, URZ ;  /* 0x0000007f0d057890 */ /* 0x002fc8000fffe0ff */
[----:B------:R-:W-:-:S04]  /*1420*/  USHF.R.S32.HI UR4, URZ, 0x1f, UR5 ;  /* 0x0000001fff047899 */ /* 0x000fc80008011405 */
[----:B------:R-:W-:-:S04]  /*1430*/  ULEA.HI UR4, UR4, UR5, URZ, 0x7 ;  /* 0x0000000504047291 */ /* 0x000fc8000f8f38ff */
[----:B------:R-:W-:Y:S02]  /*1440*/  USHF.R.S32.HI UR15, URZ, 0x7, UR4 ;  /* 0x00000007ff0f7899 */ /* 0x000fe40008011404 */
[----:B------:R-:W-:Y:S02]  /*1450*/  UIADD3 UR4, UPT, UPT, UR13, -0x1, URZ ;  /* 0xffffffff0d047890 */ /* 0x000fe4000fffe0ff */
[----:B------:R-:W-:Y:S02]  /*1460*/  UISETP.LT.U32.AND UP0, UPT, UR15, 0x4, UPT ;  /* 0x000000040f00788c */ /* 0x000fe4000bf01070 */
[----:B------:R-:W-:Y:S02]  /*1470*/  UISETP.GE.U32.AND UP1, UPT, UR4, -0xff, UPT ;  /* 0xffffff010400788c */ /* 0x000fe4000bf26070 */
[----:B------:R-:W-:Y:S02]  /*1480*/  USEL UR14, UR15, 0x4, UP0 ;  /* 0x000000040f0e7887 */ /* 0x000fe40008000000 */
[----:B------:R-:W-:-:S02]  /*1490*/  UIADD3 UR13, UPT, UPT, UR13, 0xfe, URZ ;  /* 0x000000fe0d0d7890 */ /* 0x000fc4000fffe0ff */
[----:B------:R-:W-:Y:S02]  /*14a0*/  UIADD3 UR5, UPT, UPT, UR14, -0x1, URZ ;  /* 0xffffffff0e057890 */ /* 0x000fe4000fffe0ff */
[----:B------:R-:W-:-:S03]  /*14b0*/  UIADD3 UR7, UPT, UPT, UR15, -UR14, URZ ;  /* 0x8000000e0f077290 */ /* 0x000fc6000fffe0ff */
[----:B------:R-:W-:-:S04]  /*14c0*/  @UP1 UIADD3 UR5, UPT, UPT, UR14, URZ, URZ ;  /* 0x000000ff0e051290 */ /* 0x000fc8000fffe0ff */
[----:B--2---:R-:W-:-:S12]  /*14d0*/  UIADD3 UR5, UPT, UPT, UR5, 0x1, URZ ;  /* 0x0000000105057890 */ /* 0x004fd8000fffe0ff */
.L_x_35:
[----:B------:R-:W-:Y:S01]  /*14e0*/  UISETP.NE.AND UP0, UPT, UR37, URZ, UPT ;  /* 0x000000ff2500728c */ /* 0x000fe2000bf05270 */
[----:B------:R-:W1:Y:S08]  /*14f0*/  S2UR UR37, SR_CgaCtaId ;  /* 0x00000000002579c3 */ /* 0x000e700000008800 */
[----:B------:R-:W-:Y:S05]  /*1500*/  BRA.U UP0, `(.L_x_18) ;  /* 0x0000000100347547 */ /* 0x000fea000b800000 */
[----:B------:R-:W2:Y:S01]  /*1510*/  S2R R2, SR_CgaCtaId ;  /* 0x0000000000027919 */ /* 0x000ea20000008800 */
[----:B------:R-:W-:-:S04]  /*1520*/  MOV R3, 0x400 ;  /* 0x0000040000037802 */ /* 0x000fc80000000f00 */
[----:B--2---:R-:W-:Y:S02]  /*1530*/  LEA R3, R2, R3, 0x18 ;  /* 0x0000000302037211 */ /* 0x004fe400078ec0ff */
[----:B------:R-:W-:-:S03]  /*1540*/  SHF.L.U32 R2, R10, 0x1f, RZ ;  /* 0x0000001f0a027819 */ /* 0x000fc600000006ff */
[----:B------:R-:W-:-:S04]  /*1550*/  IMAD R3, R12, 0x8, R3 ;  /* 0x000000080c037824 */ /* 0x000fc800078e0203 */
[----:B------:R-:W2:Y:S02]  /*1560*/  SYNCS.PHASECHK.TRANS64.TRYWAIT P0, [R3+URZ+0xd0], R2 ;  /* 0x0000d002030075a7 */ /* 0x000ea400080011ff */
[----:B--2---:R-:W-:Y:S05]  /*1570*/  @!P0 BRA `(.L_x_19) ;  /* 0x0000005000f08947 */ /* 0x004fea0003800000 */
.L_x_95:
[----:B------:R-:W-:Y:S01]  /*1580*/  VIADD R12, R12, 0x1 ;  /* 0x000000010c0c7836 */ /* 0x000fe20000000000 */
[----:B------:R2:W-:Y:S04]  /*1590*/  SYNCS.ARRIVE.TRANS64.A1T0 RZ, [R3+URZ+0xc0], RZ ;  /* 0x0000c0ff03ff79a7 */ /* 0x0005e800081000ff */
[----:B------:R-:W-:-:S04]  /*15a0*/  ISETP.NE.AND P0, PT, R12, 0x2, PT ;  /* 0x000000020c00780c */ /* 0x000fc80003f05270 */
[----:B------:R-:W-:Y:S02]  /*15b0*/  SEL R12, R12, RZ, P0 ;  /* 0x000000ff0c0c7207 */ /* 0x000fe40000000000 */
[----:B--2---:R-:W-:-:S04]  /*15c0*/  SEL R3, RZ, 0x1, P0 ;  /* 0x00000001ff037807 */ /* 0x004fc80000000000 */
[----:B------:R-:W-:-:S07]  /*15d0*/  LOP3.LUT R10, R10, R3, RZ, 0x3c, !PT ;  /* 0x000000030a0a7212 */ /* 0x000fce00078e3cff */
.L_x_18:
[----:B------:R-:W-:Y:S01]  /*15e0*/  UMOV UR4, 0x400 ;  /* 0x0000040000047882 */ /* 0x000fe20000000000 */
[----:B------:R-:W-:Y:S01]  /*15f0*/  SHF.L.U32 R2, R15, 0x1f, RZ ;  /* 0x0000001f0f027819 */ /* 0x000fe200000006ff */
[----:B-1----:R-:W-:Y:S01]  /*1600*/  ULEA UR4, UR37, UR4, 0x18 ;  /* 0x0000000425047291 */ /* 0x002fe2000f8ec0ff */
[----:B------:R-:W-:Y:S01]  /*1610*/  R2UR UR35, R165 ;  /* 0x00000000a52372ca */ /* 0x000fe200000e0000 */
[----:B------:R-:W-:Y:S01]  /*1620*/  UISETP.GE.U32.AND UP0, UPT, UR13, 0xff, UPT ;  /* 0x000000ff0d00788c */ /* 0x000fe2000bf06070 */
[----:B------:R-:W-:Y:S01]  /*1630*/  R2UR UR11, R155 ;  /* 0x000000009b0b72ca */ /* 0x000fe200000e0000 */
[----:B------:R-:W-:Y:S01]  /*1640*/  ULEA UR8, UR6, UR4, 0x3 ;  /* 0x0000000406087291 */ /* 0x000fe2000f8e18ff */
[----:B------:R-:W-:-:S08]  /*1650*/  UMOV UR24, URZ ;  /* 0x000000ff00187c82 */ /* 0x000fd00008000000 */
[----:B------:R1:W2:Y:S01]  /*1660*/  SYNCS.PHASECHK.TRANS64.TRYWAIT P0, [UR8+0x20], R2 ;  /* 0x00002002ff0075a7 */ /* 0x0002a20008001108 */
[----:B------:R-:W-:Y:S02]  /*1670*/  USHF.L.U32 UR35, UR35, 0x7, URZ ;  /* 0x0000000723237899 */ /* 0x000fe400080006ff */
[----:B------:R-:W-:Y:S01]  /*1680*/  USHF.L.U32 UR11, UR11, 0x6, URZ ;  /* 0x000000060b0b7899 */ /* 0x000fe200080006ff */
[----:B------:R-:W-:Y:S11]  /*1690*/  BRA.U !UP0, `(.L_x_20) ;  /* 0x0000000108a87547 */ /* 0x000ff6000b800000 */
[----:B------:R-:W-:Y:S01]  /*16a0*/  UMOV UR16, URZ ;  /* 0x000000ff00107c82 */ /* 0x000fe20008000000 */
[----:B------:R-:W-:-:S05]  /*16b0*/  UMOV UR17, UR6 ;  /* 0x0000000600117c82 */ /* 0x000fca0008000000 */
.L_x_25:
[----:B-1----:R-:W-:Y:S01]  /*16c0*/  ULEA UR33, UR17, UR4, 0x3 ;  /* 0x0000000411217291 */ /* 0x002fe2000f8e18ff */
[----:B--2---:R-:W-:Y:S01]  /*16d0*/  @!P5 MOV R3, 0x6000 ;  /* 0x000060000003d802 */ /* 0x004fe20000000f00 */
[----:B--2---:R-:W-:Y:S10]  /*16e0*/  @P0 BRA `(.L_x_21) ;  /* 0x00000000000c0947 */ /* 0x004ff40003800000 */
[----:B------:R-:W-:-:S04]  /*16f0*/  SHF.L.U32 R5, R15, 0x1f, RZ ;  /* 0x0000001f0f057819 */ /* 0x000fc800000006ff */
[----:B------:R-:W2:Y:S02]  /*1700*/  SYNCS.PHASECHK.TRANS64.TRYWAIT P0, [UR33+0x20], R5 ;  /* 0x00002005ff0075a7 */ /* 0x000ea40008001121 */
[----:B--2---:R-:W-:Y:S05]  /*1710*/  @!P0 BRA `(.L_x_22) ;  /* 0x00000050009c8947 */ /* 0x004fea0003800000 */
.L_x_21:
[----:B------:R2:W-:Y:S01]  /*1720*/  @!P5 SYNCS.ARRIVE.TRANS64 RZ, [UR33], R3 ;  /* 0x00000003ffffd9a7 */ /* 0x0005e20008000021 */
[----:B------:R-:W-:Y:S04]  /*1730*/  BSSY.RECONVERGENT B0, `(.L_x_23) ;  /* 0x0000003000007945 */ /* 0x000fe80003800200 */
[----:B------:R-:W-:Y:S05]  /*1740*/  @P4 BRA `(.L_x_24) ;  /* 0x0000000000044947 */ /* 0x000fea0003800000 */
[----:B------:R-:W-:Y:S05]  /*1750*/  BPT.TRAP 0x1 ;  /* 0x000000040000795c */ /* 0x000fea0000300000 */
.L_x_24:
[----:B------:R-:W-:Y:S05]  /*1760*/  BSYNC.RECONVERGENT B0 ;  /* 0x0000000000007941 */ /* 0x000fea0003800200 */
.L_x_23:
[----:B------:R-:W-:Y:S02]  /*1770*/  UIADD3 UR6, UPT, UPT, UR17, 0x1, URZ ;  /* 0x0000000111067890 */ /* 0x000fe4000fffe0ff */
[----:B------:R-:W-:Y:S02]  /*1780*/  ULEA UR32, UR17, UR4, 0xe ;  /* 0x0000000411207291 */ /* 0x000fe4000f8e70ff */
[----:B------:R-:W-:Y:S02]  /*1790*/  UISETP.NE.AND UP0, UPT, UR6, 0x4, UPT ;  /* 0x000000040600788c */ /* 0x000fe4000bf05270 */
[----:B------:R-:W-:Y:S02]  /*17a0*/  UIADD3 UR26, UP1, UPT, UR22, 0x80, URZ ;  /* 0x00000080161a7890 */ /* 0x000fe4000ff3e0ff */
[----:B------:R-:W-:Y:S02]  /*17b0*/  USEL UR9, URZ, 0x1, UP0 ;  /* 0x00000001ff097887 */ /* 0x000fe40008000000 */
[----:B------:R-:W-:-:S02]  /*17c0*/  USEL UR6, UR6, URZ, UP0 ;  /* 0x000000ff06067287 */ /* 0x000fc40008000000 */
[----:B------:R-:W-:Y:S02]  /*17d0*/  UIADD3 UR20, UP0, UPT, UR22, 0x180, URZ ;  /* 0x0000018016147890 */ /* 0x000fe4000ff1e0ff */
[----:B------:R-:W-:Y:S01]  /*17e0*/  ULEA UR8, UR6, UR4, 0x3 ;  /* 0x0000000406087291 */ /* 0x000fe2000f8e18ff */
[----:B------:R-:W-:Y:S01]  /*17f0*/  LOP3.LUT R15, R15, UR9, RZ, 0x3c, !PT ;  /* 0x000000090f0f7c12 */ /* 0x000fe2000f8e3cff */
[----:B------:R-:W-:Y:S02]  /*1800*/  USHF.L.U32 UR34, UR16, 0x7, URZ ;  /* 0x0000000710227899 */ /* 0x000fe400080006ff */
[----:B------:R-:W-:Y:S01]  /*1810*/  UIADD3.X UR27, UPT, UPT, URZ, UR23, URZ, UP1, !UPT ;  /* 0x00000017ff1b7290 */ /* 0x000fe20008ffe4ff */
[----:B-1----:R-:W-:Y:S01]  /*1820*/  SHF.L.U32 R2, R15, 0x1f, RZ ;  /* 0x0000001f0f027819 */ /* 0x002fe200000006ff */
[----:B------:R-:W-:Y:S02]  /*1830*/  UIADD3 UR32, UPT, UPT, UR32, 0x4400, URZ ;  /* 0x0000440020207890 */ /* 0x000fe4000fffe0ff */
[----:B------:R-:W-:Y:S01]  /*1840*/  UIADD3.X UR21, UPT, UPT, URZ, UR23, URZ, UP0, !UPT ;  /* 0x00000017ff157290 */ /* 0x000fe200087fe4ff */
[----:B------:R1:W1:Y:S01]  /*1850*/  SYNCS.PHASECHK.TRANS64.TRYWAIT P0, [UR8+0x20], R2 ;  /* 0x00002002ff0075a7 */ /* 0x0002620008001108 */
[----:B------:R-:W-:Y:S01]  /*1860*/  ULEA UR8, UR17, UR4, 0xd ;  /* 0x0000000411087291 */ /* 0x000fe2000f8e68ff */
[----:B------:R-:W-:Y:S01]  /*1870*/  UMOV UR18, 0x0 ;  /* 0x0000000000127882 */ /* 0x000fe20000000000 */
[----:B------:R-:W-:-:S02]  /*1880*/  UMOV UR19, 0x10000000 ;  /* 0x1000000000137882 */ /* 0x000fc40000000000 */
[----:B------:R-:W-:Y:S01]  /*1890*/  UIADD3 UR8, UPT, UPT, UR8, 0x14400, URZ ;  /* 0x0001440008087890 */ /* 0x000fe2000fffe0ff */
[----:B------:R1:W-:Y:S01]  /*18a0*/  UTMALDG.3D [UR32], [UR26], desc[UR18] ;  /* 0x000012201a0075b4 */ /* 0x0003e20008011000 */
[----:B------:R-:W-:Y:S01]  /*18b0*/  UMOV UR12, UR36 ;  /* 0x00000024000c7c82 */ /* 0x000fe20008000000 */
[----:B------:R-:W-:Y:S01]  /*18c0*/  UMOV UR9, UR33 ;  /* 0x0000002100097c82 */ /* 0x000fe20008000000 */
[----:B------:R-:W-:Y:S01]  /*18d0*/  UMOV UR10, UR34 ;  /* 0x00000022000a7c82 */ /* 0x000fe20008000000 */
[----:B------:R-:W-:Y:S01]  /*18e0*/  UIADD3 UR16, UPT, UPT, UR16, 0x1, URZ ;  /* 0x0000000110107890 */ /* 0x000fe2000fffe0ff */
[----:B------:R-:W-:Y:S01]  /*18f0*/  UMOV UR24, UR5 ;  /* 0x0000000500187c82 */ /* 0x000fe20008000000 */
[----:B------:R-:W-:Y:S02]  /*1900*/  UMOV UR17, UR6 ;  /* 0x0000000600117c82 */ /* 0x000fe40008000000 */
[----:B------:R1:W-:Y:S01]  /*1910*/  UTMALDG.3D [UR8], [UR20], desc[UR18] ;  /* 0x00001208140075b4 */ /* 0x0003e20008011000 */
[----:B------:R-:W-:-:S09]  /*1920*/  UISETP.NE.AND UP0, UPT, UR16, UR5, UPT ;  /* 0x000000051000728c */ /* 0x000fd2000bf05270 */
[----:B------:R-:W-:Y:S05]  /*1930*/  BRA.U UP0, `(.L_x_25) ;  /* 0xfffffffd00607547 */ /* 0x000fea000b83ffff */
.L_x_20:
[----:B-1----:R-:W-:Y:S01]  /*1940*/  ULEA UR8, UR6, UR4, 0x3 ;  /* 0x0000000406087291 */ /* 0x002fe2000f8e18ff */
[----:B------:R-:W-:Y:S01]  /*1950*/  SHF.L.U32 R2, R15, 0x1f, RZ ;  /* 0x0000001f0f027819 */ /* 0x000fe200000006ff */
[----:B------:R-:W-:Y:S01]  /*1960*/  @!P1 SYNCS.ARRIVE.TRANS64.A1T0 RZ, [UR4+0x58], RZ ;  /* 0x000058ffffff99a7 */ /* 0x000fe20008100004 */
[----:B------:R-:W-:-:S06]  /*1970*/  UISETP.GT.AND UP0, UPT, UR15, UR14, UPT ;  /* 0x0000000e0f00728c */ /* 0x000fcc000bf04270 */
[----:B--2---:R1:W2:Y:S03]  /*1980*/  SYNCS.PHASECHK.TRANS64.TRYWAIT P0, [UR8+0x20], R2 ;  /* 0x00002002ff0075a7 */ /* 0x0042a60008001108 */
[----:B------:R-:W-:Y:S05]  /*1990*/  BRA.U !UP0, `(.L_x_26) ;  /* 0x0000000108ac7547 */ /* 0x000fea000b800000 */
[----:B------:R-:W-:Y:S01]  /*19a0*/  UIADD3 UR21, UPT, UPT, UR7, UR24, URZ ;  /* 0x0000001807157290 */ /* 0x000fe2000fffe0ff */
[----:B------:R-:W-:-:S11]  /*19b0*/  UMOV UR25, UR6 ;  /* 0x0000000600197c82 */ /* 0x000fd60008000000 */
.L_x_31:
[----:B-1----:R-:W-:Y:S01]  /*19c0*/  ULEA UR17, UR25, UR4, 0x3 ;  /* 0x0000000419117291 */ /* 0x002fe2000f8e18ff */
[----:B--2---:R-:W-:Y:S01]  /*19d0*/  @!P5 MOV R3, 0x6000 ;  /* 0x000060000003d802 */ /* 0x004fe20000000f00 */
[----:B--2---:R-:W-:Y:S10]  /*19e0*/  @P0 BRA `(.L_x_27) ;  /* 0x00000000000c0947 */ /* 0x004ff40003800000 */
[----:B------:R-:W-:-:S04]  /*19f0*/  SHF.L.U32 R5, R15, 0x1f, RZ ;  /* 0x0000001f0f057819 */ /* 0x000fc800000006ff */
[----:B------:R-:W2:Y:S02]  /*1a00*/  SYNCS.PHASECHK.TRANS64.TRYWAIT P0, [UR17+0x20], R5 ;  /* 0x00002005ff0075a7 */ /* 0x000ea40008001111 */
[----:B--2---:R-:W-:Y:S05]  /*1a10*/  @!P0 BRA `(.L_x_28) ;  /* 0x0000004c00f48947 */ /* 0x004fea0003800000 */
.L_x_27:
[----:B------:R2:W-:Y:S01]  /*1a20*/  @!P5 SYNCS.ARRIVE.TRANS64 RZ, [UR17], R3 ;  /* 0x00000003ffffd9a7 */ /* 0x0005e20008000011 */
[----:B------:R-:W-:Y:S04]  /*1a30*/  BSSY.RECONVERGENT B0, `(.L_x_29) ;  /* 0x0000003000007945 */ /* 0x000fe80003800200 */
[----:B------:R-:W-:Y:S05]  /*1a40*/  @P4 BRA `(.L_x_30) ;  /* 0x0000000000044947 */ /* 0x000fea0003800000 */
[----:B------:R-:W-:Y:S05]  /*1a50*/  BPT.TRAP 0x1 ;  /* 0x000000040000795c */ /* 0x000fea0000300000 */
.L_x_30:
[----:B------:R-:W-:Y:S05]  /*1a60*/  BSYNC.RECONVERGENT B0 ;  /* 0x0000000000007941 */ /* 0x000fea0003800200 */
.L_x_29:
        /* <DEDUP_REMOVED lines=10> */
[----:B------:R-:W-:Y:S01]  /*1b10*/  UIADD3 UR16, UPT, UPT, UR16, 0x4400, URZ ;  /* 0x0000440010107890 */ /* 0x000fe2000fffe0ff */
[----:B-1----:R-:W-:Y:S01]  /*1b20*/  SHF.L.U32 R2, R15, 0x1f, RZ ;  /* 0x0000001f0f027819 */ /* 0x002fe200000006ff */
[----:B------:R-:W-:Y:S02]  /*1b30*/  UIADD3.X UR31, UPT, UPT, URZ, UR23, URZ, UP1, !UPT ;  /* 0x00000017ff1f7290 */ /* 0x000fe40008ffe4ff */
[----:B------:R-:W-:Y:S01]  /*1b40*/  UIADD3.X UR29, UPT, UPT, URZ, UR23, URZ, UP0, !UPT ;  /* 0x00000017ff1d7290 */ /* 0x000fe200087fe4ff */
[----:B------:R1:W1:Y:S01]  /*1b50*/  SYNCS.PHASECHK.TRANS64.TRYWAIT P0, [UR8+0x20], R2 ;  /* 0x00002002ff0075a7 */ /* 0x0002620008001108 */
[----:B------:R-:W-:Y:S01]  /*1b60*/  ULEA UR8, UR25, UR4, 0xd ;  /* 0x0000000419087291 */ /* 0x000fe2000f8e68ff */
[----:B------:R-:W-:Y:S01]  /*1b70*/  UMOV UR26, 0x0 ;  /* 0x00000000001a7882 */ /* 0x000fe20000000000 */
[----:B------:R-:W-:-:S02]  /*1b80*/  UMOV UR27, 0x10000000 ;  /* 0x10000000001b7882 */ /* 0x000fc40000000000 */
[----:B------:R-:W-:Y:S01]  /*1b90*/  UIADD3 UR8, UPT, UPT, UR8, 0x14400, URZ ;  /* 0x0001440008087890 */ /* 0x000fe2000fffe0ff */
[----:B------:R-:W-:Y:S01]  /*1ba0*/  UMOV UR19, UR35 ;  /* 0x0000002300137c82 */ /* 0x000fe20008000000 */
[----:B------:R-:W-:Y:S01]  /*1bb0*/  UMOV UR20, UR36 ;  /* 0x0000002400147c82 */ /* 0x000fe20008000000 */
[----:B------:R-:W-:Y:S01]  /*1bc0*/  UMOV UR12, UR36 ;  /* 0x00000024000c7c82 */ /* 0x000fe20008000000 */
[----:B------:R-:W-:Y:S01]  /*1bd0*/  UMOV UR9, UR17 ;  /* 0x0000001100097c82 */ /* 0x000fe20008000000 */
[----:B------:R-:W-:Y:S01]  /*1be0*/  UMOV UR10, UR18 ;  /* 0x00000012000a7c82 */ /* 0x000fe20008000000 */
[----:B------:R1:W-:Y:S01]  /*1bf0*/  UTMALDG.3D [UR16], [UR30], desc[UR26] ;  /* 0x00001a101e0075b4 */ /* 0x0003e20008011000 */
[----:B------:R-:W-:Y:S01]  /*1c00*/  UIADD3 UR24, UPT, UPT, UR24, 0x1, URZ ;  /* 0x0000000118187890 */ /* 0x000fe2000fffe0ff */
[----:B------:R-:W-:-:S03]  /*1c10*/  UMOV UR25, UR6 ;  /* 0x0000000600197c82 */ /* 0x000fc60008000000 */
[----:B------:R-:W-:Y:S01]  /*1c20*/  UISETP.NE.AND UP0, UPT, UR24, UR21, UPT ;  /* 0x000000151800728c */ /* 0x000fe2000bf05270 */
[----:B------:R1:W-:Y:S08]  /*1c30*/  UTMALDG.3D [UR8], [UR28], desc[UR26] ;  /* 0x00001a081c0075b4 */ /* 0x0003f00008011000 */
[----:B------:R-:W-:Y:S05]  /*1c40*/  BRA.U UP0, `(.L_x_31) ;  /* 0xfffffffd005c7547 */ /* 0x000fea000b83ffff */
.L_x_26:
[C---:B-1----:R-:W-:Y:S01]  /*1c50*/  LEA R2, R14.reuse, UR4, 0x3 ;  /* 0x000000040e027c11 */ /* 0x042fe2000f8e18ff */
[----:B------:R-:W-:Y:S01]  /*1c60*/  NOP ;  /* 0x0000000000007918 */ /* 0x000fe20000000000 */
[----:B--2---:R-:W-:Y:S02]  /*1c70*/  SHF.L.U32 R3, R13, 0x1f, RZ ;  /* 0x0000001f0d037819 */ /* 0x004fe400000006ff */
[----:B------:R-:W-:Y:S02]  /*1c80*/  LEA R4, R14, UR4, 0x4 ;  /* 0x000000040e047c11 */ /* 0x000fe4000f8e20ff */
[----:B------:R-:W1:Y:S02]  /*1c90*/  SYNCS.PHASECHK.TRANS64.TRYWAIT P0, [R2+URZ+0x60], R3 ;  /* 0x00006003020075a7 */ /* 0x000e6400080011ff */
[----:B-1----:R-:W-:Y:S05]  /*1ca0*/  @!P0 BRA `(.L_x_32) ;  /* 0x0000004c00688947 */ /* 0x002fea0003800000 */
.L_x_98:
[----:B------:R-:W2:Y:S01]  /*1cb0*/  LDS.128 R4, [R4+0xf0] ;  /* 0x0000f00004047984 */ /* 0x000ea20000000c00 */
[----:B---3--:R-:W-:Y:S01]  /*1cc0*/  ISETP.GE.AND P0, PT, R72, 0x1, PT ;  /* 0x000000014800780c */ /* 0x008fe20003f06270 */
[----:B-1----:R-:W-:Y:S01]  /*1cd0*/  VIADD R2, R2, 0x70 ;  /* 0x0000007002027836 */ /* 0x002fe20000000000 */
[----:B------:R-:W-:Y:S01]  /*1ce0*/  @!PT LDS RZ, [RZ] ;  /* 0x00000000fffff984 */ /* 0x000fe20000000800 */
[----:B------:R-:W-:Y:S01]  /*1cf0*/  @!PT LDS RZ, [RZ] ;  /* 0x00000000fffff984 */ /* 0x000fe20000000800 */
[----:B------:R-:W-:Y:S01]  /*1d00*/  @!PT LDS RZ, [RZ] ;  /* 0x00000000fffff984 */ /* 0x000fe20000000800 */
[----:B------:R-:W-:Y:S01]  /*1d10*/  @!PT LDS RZ, [RZ] ;  /* 0x00000000fffff984 */ /* 0x000fe20000000800 */
[----:B------:R1:W-:Y:S06]  /*1d20*/  MEMBAR.ALL.CTA ;  /* 0x0000000000007992 */ /* 0x0003ec0000008000 */
[----:B-1----:R-:W1:Y:S01]  /*1d30*/  FENCE.VIEW.ASYNC.S ;  /* 0x00000000000073c6 */ /* 0x002e620000000000 */
[----:B------:R-:W-:-:S04]  /*1d40*/  PRMT R2, RZ, 0x654, R2 ;  /* 0x00000654ff027816 */ /* 0x000fc80000000002 */
[----:B-1----:R1:W-:Y:S01]  /*1d50*/  SYNCS.ARRIVE.TRANS64.RED.A1T0 RZ, [R2+URZ], RZ ;  /* 0x000000ff02ff79a7 */ /* 0x0023e200081004ff */
[----:B--2---:R-:W-:-:S13]  /*1d60*/  LOP3.LUT P2, RZ, R6, 0x1, RZ, 0xc0, !PT ;  /* 0x0000000106ff7812 */ /* 0x004fda000784c0ff */
[----:B------:R-:W-:Y:S01]  /*1d70*/  @P2 SHF.R.U32.HI R3, RZ, 0x10, R5 ;  /* 0x00000010ff032819 */ /* 0x000fe20000011605 */
[----:B------:R-:W-:Y:S01]  /*1d80*/  VOTEU.ANY UP0, P2 ;  /* 0x0000000000ff7886 */ /* 0x000fe20001000100 */
[----:B------:R-:W-:Y:S02]  /*1d90*/  @P2 MOV R11, R4 ;  /* 0x00000004000b2202 */ /* 0x000fe40000000f00 */
[----:B------:R-:W-:Y:S02]  /*1da0*/  @P2 R2UR.BROADCAST UR8, R3 ;  /* 0x00000000030822ca */ /* 0x000fe400008e0000 */
[----:B------:R-:W-:-:S11]  /*1db0*/  @P2 LOP3.LUT R8, R5, 0xffff, RZ, 0xc0, !PT ;  /* 0x0000ffff05082812 */ /* 0x000fd600078ec0ff */
[----:B------:R-:W-:Y:S01]  /*1dc0*/  @UP0 UMOV UR36, UR8 ;  /* 0x0000000800240c82 */ /* 0x000fe20008000000 */
[----:B-1----:R-:W-:Y:S05]  /*1dd0*/  @!P0 BRA `(.L_x_33) ;  /* 0x0000000000b88947 */ /* 0x002fea0003800000 */
[----:B------:R-:W4:Y:S01]  /*1de0*/  LDC.64 R4, c[0x0][0xb18] ;  /* 0x0002c600ff047b82 */ /* 0x000f220000000a00 */
[----:B------:R-:W-:-:S07]  /*1df0*/  ISETP.NE.AND P3, PT, R72, 0x1, PT ;  /* 0x000000014800780c */ /* 0x000fce0003f65270 */
[----:B------:R-:W1:Y:S08]  /*1e00*/  LDC.64 R6, c[0x0][0xb10] ;  /* 0x0002c400ff067b82 */ /* 0x000e700000000a00 */
[----:B------:R-:W2:Y:S08]  /*1e10*/  LDC R16, c[0x0][0xb20] ;  /* 0x0002c800ff107b82 */ /* 0x000eb00000000800 */
[----:B------:R-:W3:Y:S01]  /*1e20*/  LDC R18, c[0x0][0xb0c] ;  /* 0x0002c300ff127b82 */ /* 0x000ee20000000800 */
[----:B----4-:R-:W-:Y:S01]  /*1e30*/  IMAD.HI.U32 R17, R0, R5, RZ ;  /* 0x0000000500117227 */ /* 0x010fe200078e00ff */
[----:B------:R-:W-:-:S03]  /*1e40*/  ISETP.NE.AND P0, PT, R4, 0x1, PT ;  /* 0x000000010400780c */ /* 0x000fc60003f05270 */
[----:B------:R-:W-:-:S03]  /*1e50*/  IMAD.HI.U32 R5, R8, R5, RZ ;  /* 0x0000000508057227 */ /* 0x000fc600078e00ff */
[----:B------:R-:W4:Y:S01]  /*1e60*/  LDC.64 R2, c[0x0][0xb28] ;  /* 0x0002ca00ff027b82 */ /* 0x000f220000000a00 */
[----:B-1----:R-:W-:-:S04]  /*1e70*/  IMAD.HI.U32 R20, R9, R6, RZ ;  /* 0x0000000609147227 */ /* 0x002fc800078e00ff */
[----:B------:R-:W-:Y:S01]  /*1e80*/  IMAD.HI.U32 R22, R11, R6, RZ ;  /* 0x000000060b167227 */ /* 0x000fe200078e00ff */
[----:B------:R-:W-:Y:S02]  /*1e90*/  SHF.R.U32.HI R20, RZ, R7, R20 ;  /* 0x00000007ff147219 */ /* 0x000fe40000011614 */
[-C--:B--2---:R-:W-:Y:S02]  /*1ea0*/  SHF.R.U32.HI R17, RZ, R16.reuse, R17 ;  /* 0x00000010ff117219 */ /* 0x084fe40000011611 */
[----:B------:R-:W-:Y:S02]  /*1eb0*/  SHF.R.U32.HI R5, RZ, R16, R5 ;  /* 0x00000010ff057219 */ /* 0x000fe40000011605 */
[----:B------:R-:W-:Y:S02]  /*1ec0*/  SEL R17, R0, R17, !P0 ;  /* 0x0000001100117207 */ /* 0x000fe40004000000 */
[----:B------:R-:W-:Y:S02]  /*1ed0*/  SHF.R.U32.HI R22, RZ, R7, R22 ;  /* 0x00000007ff167219 */ /* 0x000fe40000011616 */
[----:B---3--:R-:W-:-:S02]  /*1ee0*/  ISETP.NE.AND P1, PT, R18, 0x1, PT ;  /* 0x000000011200780c */ /* 0x008fc40003f25270 */
[----:B------:R-:W-:Y:S02]  /*1ef0*/  SEL R5, R8, R5, !P0 ;  /* 0x0000000508057207 */ /* 0x000fe40004000000 */
[----:B------:R-:W-:Y:S02]  /*1f00*/  SEL R19, R9, R20, !P1 ;  /* 0x0000001409137207 */ /* 0x000fe40004800000 */
[----:B------:R-:W-:Y:S01]  /*1f10*/  SEL R7, R11, R22, !P1 ;  /* 0x000000160b077207 */ /* 0x000fe20004800000 */
[----:B----4-:R-:W-:-:S04]  /*1f20*/  IMAD.HI.U32 R20, R17, R2, RZ ;  /* 0x0000000211147227 */ /* 0x010fc800078e00ff */
[----:B------:R-:W-:Y:S01]  /*1f30*/  IMAD.HI.U32 R6, R19, R2, RZ ;  /* 0x0000000213067227 */ /* 0x000fe200078e00ff */
[----:B------:R-:W-:-:S04]  /*1f40*/  @P3 SHF.R.U32.HI R17, RZ, R3, R20 ;  /* 0x00000003ff113219 */ /* 0x000fc80000011614 */
[----:B------:R-:W-:Y:S01]  /*1f50*/  @P3 SHF.R.U32.HI R19, RZ, R3, R6 ;  /* 0x00000003ff133219 */ /* 0x000fe20000011606 */
[----:B------:R-:W-:-:S04]  /*1f60*/  IMAD R17, R72, R17, RZ ;  /* 0x0000001148117224 */ /* 0x000fc800078e02ff */
[----:B------:R-:W-:Y:S01]  /*1f70*/  IMAD R6, R72, R19, RZ ;  /* 0x0000001348067224 */ /* 0x000fe200078e02ff */
[C---:B------:R-:W-:Y:S02]  /*1f80*/  ISETP.GE.AND P0, PT, R5.reuse, R17, PT ;  /* 0x000000110500720c */ /* 0x040fe40003f06270 */
[----:B------:R-:W-:Y:S02]  /*1f90*/  IADD3 R17, PT, PT, -R5, RZ, RZ ;  /* 0x000000ff05117210 */ /* 0x000fe40007ffe1ff */
[----:B------:R-:W-:Y:S01]  /*1fa0*/  ISETP.GE.OR P0, PT, R7, R6, P0 ;  /* 0x000000060700720c */ /* 0x000fe20000706670 */
[----:B------:R-:W-:-:S04]  /*1fb0*/  IMAD.HI.U32 R6, R5, R2, RZ ;  /* 0x0000000205067227 */ /* 0x000fc800078e00ff */
[----:B------:R-:W-:Y:S01]  /*1fc0*/  IMAD R8, R4, R17, R8 ;  /* 0x0000001104087224 */ /* 0x000fe200078e0208 */
[----:B------:R-:W-:-:S04]  /*1fd0*/  SHF.R.U32.HI R6, RZ, R3, R6 ;  /* 0x00000003ff067219 */ /* 0x000fc80000011606 */
[----:B------:R-:W-:-:S03]  /*1fe0*/  SEL R6, R5, R6, !P3 ;  /* 0x0000000605067207 */ /* 0x000fc60005800000 */
[----:B------:R-:W-:-:S04]  /*1ff0*/  @!P0 IMAD.HI.U32 R16, R7, R2, RZ ;  /* 0x0000000207108227 */ /* 0x000fc800078e00ff */
[----:B------:R-:W-:Y:S01]  /*2000*/  IMAD.MOV R2, RZ, RZ, -R6 ;  /* 0x000000ffff027224 */ /* 0x000fe200078e0a06 */
[----:B------:R-:W-:-:S03]  /*2010*/  @!P0 SHF.R.U32.HI R16, RZ, R3, R16 ;  /* 0x00000003ff108219 */ /* 0x000fc60000011610 */
[----:B------:R-:W-:Y:S01]  /*2020*/  IMAD R2, R72, R2, R5 ;  /* 0x0000000248027224 */ /* 0x000fe200078e0205 */
[----:B------:R-:W-:-:S05]  /*2030*/  @!P0 SEL R3, R7, R16, !P3 ;  /* 0x0000001007038207 */ /* 0x000fca0005800000 */
[--C-:B------:R-:W-:Y:S02]  /*2040*/  @!P0 IMAD.IADD R6, R6, 0x1, -R3.reuse ;  /* 0x0000000106068824 */ /* 0x100fe400078e0a03 */
[----:B------:R-:W-:Y:S01]  /*2050*/  @!P0 IMAD R3, R2, R19, R3 ;  /* 0x0000001302038224 */ /* 0x000fe200078e0203 */
[----:B------:R-:W-:Y:S01]  /*2060*/  IADD3 R2, PT, PT, -R7, RZ, RZ ;  /* 0x000000ff07027210 */ /* 0x000fe20007ffe1ff */
[----:B------:R-:W-:Y:S02]  /*2070*/  @!P0 IMAD R5, R72, R6, R7 ;  /* 0x0000000648058224 */ /* 0x000fe400078e0207 */
[----:B------:R-:W-:Y:S02]  /*2080*/  @!P0 IMAD.MOV.U32 R7, RZ, RZ, R3 ;  /* 0x000000ffff078224 */ /* 0x000fe400078e0003 */
[----:B------:R-:W-:Y:S02]  /*2090*/  IMAD R2, R18, R2, R11 ;  /* 0x0000000212027224 */ /* 0x000fe400078e020b */
[----:B------:R-:W-:-:S02]  /*20a0*/  IMAD R8, R5, R4, R8 ;  /* 0x0000000405087224 */ /* 0x000fc400078e0208 */
[----:B------:R-:W-:Y:S02]  /*20b0*/  IMAD R11, R7, R18, R2 ;  /* 0x00000012070b7224 */ /* 0x000fe400078e0202 */
.L_x_33:
[----:B------:R-:W1:Y:S02]  /*20c0*/  LDCU UR8, c[0x0][0xb30] ;  /* 0x00016600ff0877ac */ /* 0x000e640008000800 */
[----:B-1----:R-:W-:-:S09]  /*20d0*/  UISETP.NE.AND UP0, UPT, UR8, 0x1, UPT ;  /* 0x000000010800788c */ /* 0x002fd2000bf05270 */
[----:B------:R-:W-:Y:S05]  /*20e0*/  BRA.U UP0, `(.L_x_34) ;  /* 0x0000000100407547 */ /* 0x000fea000b800000 */
[----:B------:R-:W1:Y:S08]  /*20f0*/  LDC.64 R4, c[0x0][0xb10] ;  /* 0x0002c400ff047b82 */ /* 0x000e700000000a00 */
[----:B------:R-:W2:Y:S08]  /*2100*/  LDC.64 R2, c[0x0][0xb18] ;  /* 0x0002c600ff027b82 */ /* 0x000eb00000000a00 */
[----:B------:R-:W3:Y:S08]  /*2110*/  LDC R6, c[0x0][0xb20] ;  /* 0x0002c800ff067b82 */ /* 0x000ef00000000800 */
[----:B------:R-:W4:Y:S01]  /*2120*/  LDC R16, c[0x0][0xb0c] ;  /* 0x0002c300ff107b82 */ /* 0x000f220000000800 */
[----:B-1----:R-:W-:-:S05]  /*2130*/  IMAD.HI.U32 R4, R11, R4, RZ ;  /* 0x000000040b047227 */ /* 0x002fca00078e00ff */
[----:B------:R-:W-:Y:S01]  /*2140*/  SHF.R.U32.HI R4, RZ, R5, R4 ;  /* 0x00000005ff047219 */ /* 0x000fe20000011604 */
[----:B--2---:R-:W-:Y:S01]  /*2150*/  IMAD.HI.U32 R3, R8, R3, RZ ;  /* 0x0000000308037227 */ /* 0x004fe200078e00ff */
[----:B------:R-:W-:-:S04]  /*2160*/  ISETP.NE.AND P0, PT, R2, 0x1, PT ;  /* 0x000000010200780c */ /* 0x000fc80003f05270 */
[----:B---3--:R-:W-:-:S04]  /*2170*/  SHF.R.U32.HI R3, RZ, R6, R3 ;  /* 0x00000006ff037219 */ /* 0x008fc80000011603 */
[----:B------:R-:W-:Y:S02]  /*2180*/  SEL R3, R8, R3, !P0 ;  /* 0x0000000308037207 */ /* 0x000fe40004000000 */
[----:B----4-:R-:W-:-:S04]  /*2190*/  ISETP.NE.AND P1, PT, R16, 0x1, PT ;  /* 0x000000011000780c */ /* 0x010fc80003f25270 */
[----:B------:R-:W-:-:S05]  /*21a0*/  SEL R4, R11, R4, !P1 ;  /* 0x000000040b047207 */ /* 0x000fca0004800000 */
[----:B------:R-:W-:Y:S02]  /*21b0*/  IMAD.IADD R5, R3, 0x1, -R4 ;  /* 0x0000000103057824 */ /* 0x000fe400078e0a04 */
[----:B------:R-:W-:Y:S02]  /*21c0*/  IMAD.IADD R3, R4, 0x1, -R3 ;  /* 0x0000000104037824 */ /* 0x000fe400078e0a03 */
[----:B------:R-:W-:Y:S02]  /*21d0*/  IMAD R11, R5, R16, R11 ;  /* 0x00000010050b7224 */ /* 0x000fe400078e020b */
[----:B------:R-:W-:-:S07]  /*21e0*/  IMAD R8, R3, R2, R8 ;  /* 0x0000000203087224 */ /* 0x000fce00078e0208 */
.L_x_34:
[----:B------:R-:W-:Y:S01]  /*21f0*/  VIADD R14, R14, 0x1 ;  /* 0x000000010e0e7836 */ /* 0x000fe20000000000 */
[----:B------:R-:W-:Y:S01]  /*2200*/  PLOP3.LUT P1, PT, PT, PT, PT, 0x80, 0x8 ;  /* 0x000000000008781c */ /* 0x000fe20003f2f070 */
[----:B------:R-:W-:Y:S02]  /*2210*/  IMAD.IADD R165, R11, 0x1, R154 ;  /* 0x000000010ba57824 */ /* 0x000fe400078e029a */
[----:B------:R-:W-:Y:S01]  /*2220*/  IMAD.IADD R155, R8, 0x1, R143 ;  /* 0x00000001089b7824 */ /* 0x000fe200078e028f */
[----:B------:R-:W-:-:S04]  /*2230*/  ISETP.NE.AND P0, PT, R14, 0x2, PT ;  /* 0x000000020e00780c */ /* 0x000fc80003f05270 */
[----:B------:R-:W-:Y:S02]  /*2240*/  SEL R2, RZ, 0x1, P0 ;  /* 0x00000001ff027807 */ /* 0x000fe40000000000 */
[----:B------:R-:W-:Y:S02]  /*2250*/  SEL R14, R14, RZ, P0 ;  /* 0x000000ff0e0e7207 */ /* 0x000fe40000000000 */
[----:B------:R-:W-:Y:S01]  /*2260*/  LOP3.LUT R13, R13, R2, RZ, 0x3c, !PT ;  /* 0x000000020d0d7212 */ /* 0x000fe200078e3cff */
[----:B------:R-:W-:Y:S06]  /*2270*/  @P2 BRA `(.L_x_35) ;  /* 0xfffffff000982947 */ /* 0x000fec000383ffff */
[----:B------:R-:W-:Y:S01]  /*2280*/  UIADD3 UR4, UPT, UPT, UR4, 0x20, URZ ;  /* 0x0000002004047890 */ /* 0x000fe2000fffe0ff */
[----:B------:R-:W-:-:S03]  /*2290*/  SHF.L.U32 R3, R15, 0x1f, RZ ;  /* 0x0000001f0f037819 */ /* 0x000fc600000006ff */
[----:B------:R-:W-:-:S09]  /*22a0*/  ULEA UR5, UR6, UR4, 0x3 ;  /* 0x0000000406057291 */ /* 0x000fd2000f8e18ff */
[----:B------:R-:W1:Y:S02]  /*22b0*/  SYNCS.PHASECHK.TRANS64.TRYWAIT P0, [UR5], R3 ;  /* 0x00000003ff0075a7 */ /* 0x000e640008001105 */
[----:B-1----:R-:W-:Y:S05]  /*22c0*/  @!P0 BRA `(.L_x_36) ;  /* 0x0000004400f48947 */ /* 0x002fea0003800000 */
.L_x_100:
[----:B------:R-:W-:-:S04]  /*22d0*/  UIADD3 UR6, UPT, UPT, UR6, 0x1, URZ ;  /* 0x0000000106067890 */ /* 0x000fc8000fffe0ff */
[----:B------:R-:W-:-:S04]  /*22e0*/  UISETP.NE.AND UP0, UPT, UR6, 0x4, UPT ;  /* 0x000000040600788c */ /* 0x000fc8000bf05270 */
[----:B------:R-:W-:Y:S02]  /*22f0*/  USEL UR7, URZ, 0x1, UP0 ;  /* 0x00000001ff077887 */ /* 0x000fe40008000000 */
[----:B------:R-:W-:-:S04]  /*2300*/  USEL UR6, UR6, URZ, UP0 ;  /* 0x000000ff06067287 */ /* 0x000fc80008000000 */
[----:B------:R-:W-:Y:S01]  /*2310*/  ULEA UR5, UR6, UR4, 0x3 ;  /* 0x0000000406057291 */ /* 0x000fe2000f8e18ff */
[----:B------:R-:W-:-:S04]  /*2320*/  LOP3.LUT R2, R15, UR7, RZ, 0x3c, !PT ;  /* 0x000000070f027c12 */ /* 0x000fc8000f8e3cff */
[----:B-1----:R-:W-:-:S04]  /*2330*/  SHF.L.U32 R3, R2, 0x1f, RZ ;  /* 0x0000001f02037819 */ /* 0x002fc800000006ff */
[----:B------:R-:W1:Y:S02]  /*2340*/  SYNCS.PHASECHK.TRANS64.TRYWAIT P0, [UR5], R3 ;  /* 0x00000003ff0075a7 */ /* 0x000e640008001105 */
[----:B-1----:R-:W-:Y:S05]  /*2350*/  @!P0 BRA `(.L_x_37) ;  /* 0x0000004400e88947 */ /* 0x002fea0003800000 */
.L_x_102:
        /* <DEDUP_REMOVED lines=9> */
.L_x_104:
[----:B------:R-:W-:-:S04]  /*23f0*/  UIADD3 UR6, UPT, UPT, UR6, 0x1, URZ ;  /* 0x0000000106067890 */ /* 0x000fc8000fffe0ff */
[----:B------:R-:W-:-:S04]  /*2400*/  UISETP.NE.AND UP0, UPT, UR6, 0x4, UPT ;  /* 0x000000040600788c */ /* 0x000fc8000bf05270 */
[----:B------:R-:W-:Y:S02]  /*2410*/  USEL UR5, URZ, 0x1, UP0 ;  /* 0x00000001ff057887 */ /* 0x000fe40008000000 */
[----:B------:R-:W-:-:S04]  /*2420*/  USEL UR6, UR6, URZ, UP0 ;  /* 0x000000ff06067287 */ /* 0x000fc80008000000 */
[----:B------:R-:W-:Y:S01]  /*2430*/  ULEA UR6, UR6, UR4, 0x3 ;  /* 0x0000000406067291 */ /* 0x000fe2000f8e18ff */
[----:B-1----:R-:W-:-:S04]  /*2440*/  LOP3.LUT R3, R2, UR5, RZ, 0x3c, !PT ;  /* 0x0000000502037c12 */ /* 0x002fc8000f8e3cff */
[----:B------:R-:W-:Y:S01]  /*2450*/  SHF.L.U32 R3, R3, 0x1f, RZ ;  /* 0x0000001f03037819 */ /* 0x000fe200000006ff */
[----:B----4-:R-:W-:-:S07]  /*2460*/  IMAD.U32 R0, RZ, RZ, UR6 ;  /* 0x00000006ff007e24 */ /* 0x010fce000f8e00ff */
.L_x_39:
[----:B-1----:R1:W2:Y:S02]  /*2470*/  SYNCS.PHASECHK.TRANS64.TRYWAIT P0, [R0+URZ], R3 ;  /* 0x00000003000075a7 */ /* 0x0022a400080011ff */
[----:B--2---:R-:W-:Y:S05]  /*2480*/  @!P0 NANOSLEEP.SYNCS 0x989680 ;  /* 0x009896800000895d */ /* 0x004fea0003900000 */
[----:B------:R-:W2:Y:S02]  /*2490*/  @!P0 SYNCS.PHASECHK.TRANS64 P0, [R0+URZ], R3 ;  /* 0x00000003000085a7 */ /* 0x000ea400080010ff */
[----:B--2---:R-:W-:Y:S05]  /*24a0*/  @P0 EXIT ;  /* 0x000000000000094d */ /* 0x004fea0003800000 */
[----:B------:R-:W-:Y:S05]  /*24b0*/  BRA `(.L_x_39) ;  /* 0xfffffffc00ec7947 */ /* 0x000fea000383ffff */
.L_x_17:
[----:B------:R-:W-:-:S04]  /*24c0*/  UISETP.NE.AND UP1, UPT, UR37, URZ, UPT ;  /* 0x000000ff2500728c */ /* 0x000fc8000bf25270 */
[----:B------:R-:W-:-:S09]  /*24d0*/  UISETP.NE.OR UP1, UPT, UR8, 0x1, UP1 ;  /* 0x000000010800788c */ /* 0x000fd20008f25670 */
[----:B------:R-:W-:Y:S05]  /*24e0*/  BRA.U UP1, `(.L_x_40) ;  /* 0x0000000501487547 */ /* 0x000fea000b800000 */
[----:B------:R-:W-:Y:S01]  /*24f0*/  ISETP.NE.AND P2, PT, R2, RZ, PT ;  /* 0x000000ff0200720c */ /* 0x000fe20003f45270 */
[----:B------:R-:W-:Y:S01]  /*2500*/  IMAD.MOV.U32 R12, RZ, RZ, 0x1 ;  /* 0x00000001ff0c7424 */ /* 0x000fe200078e00ff */
[----:B------:R-:W-:Y:S02]  /*2510*/  CS2R R10, SRZ ;  /* 0x00000000000a7805 */ /* 0x000fe4000001ff00 */
[----:B------:R-:W-:Y:S01]  /*2520*/  CS2R R8, SRZ ;  /* 0x0000000000087805 */ /* 0x000fe2000001ff00 */
[----:B------:R-:W-:Y:S01]  /*2530*/  UMOV UR4, 0x400 ;  /* 0x0000040000047882 */ /* 0x000fe20000000000 */
[----:B------:R-:W-:Y:S01]  /*2540*/  UMOV UR6, URZ ;  /* 0x000000ff00067c82 */ /* 0x000fe20008000000 */
[----:B------:R-:W-:-:S12]  /*2550*/  ULEA UR37, UR37, UR4, 0x18 ;  /* 0x0000000425257291 */ /* 0x000fd8000f8ec0ff */
.L_x_44:
[----:B------:R-:W-:Y:S02]  /*2560*/  LEA R0, R8, UR37, 0x3 ;  /* 0x0000002508007c11 */ /* 0x000fe4000f8e18ff */
[----:B------:R-:W-:-:S03]  /*2570*/  SHF.L.U32 R5, R9, 0x1f, RZ ;  /* 0x0000001f09057819 */ /* 0x000fc600000006ff */
[----:B------:R-:W-:Y:S01]  /*2580*/  VIADD R4, R0, 0xd0 ;  /* 0x000000d000047836 */ /* 0x000fe20000000000 */
[----:B------:R-:W1:Y:S02]  /*2590*/  SYNCS.PHASECHK.TRANS64.TRYWAIT P0, [R0+URZ+0xc0], R5 ;  /* 0x0000c005000075a7 */ /* 0x000e6400080011ff */
[----:B-1----:R-:W-:Y:S05]  /*25a0*/  @!P0 BRA `(.L_x_41) ;  /* 0x0000004400848947 */ /* 0x002fea0003800000 */
.L_x_105:
[----:B------:R-:W-:Y:S01]  /*25b0*/  ULEA UR5, UR6, UR37, 0x3 ;  /* 0x0000002506057291 */ /* 0x000fe2000f8e18ff */
[----:B------:R-:W-:Y:S02]  /*25c0*/  PRMT R4, RZ, 0x654, R4 ;  /* 0x00000654ff047816 */ /* 0x000fe40000000004 */
[----:B-1----:R-:W-:Y:S01]  /*25d0*/  SHF.L.U32 R5, R12, 0x1f, RZ ;  /* 0x0000001f0c057819 */ /* 0x002fe200000006ff */
[----:B------:R-:W-:Y:S01]  /*25e0*/  UIADD3 UR4, UPT, UPT, UR5, 0x60, URZ ;  /* 0x0000006005047890 */ /* 0x000fe2000fffe0ff */
[----:B------:R1:W-:Y:S05]  /*25f0*/  SYNCS.ARRIVE.TRANS64.RED.A1T0 RZ, [R4+URZ], RZ ;  /* 0x000000ff04ff79a7 */ /* 0x0003ea00081004ff */
[----:B------:R-:W-:Y:S01]  /*2600*/  IMAD.U32 R7, RZ, RZ, UR4 ;  /* 0x00000004ff077e24 */ /* 0x000fe2000f8e00ff */
[----:B------:R-:W2:Y:S04]  /*2610*/  SYNCS.PHASECHK.TRANS64.TRYWAIT P0, [UR5+0x70], R5 ;  /* 0x00007005ff0075a7 */ /* 0x000ea80008001105 */
[----:B------:R-:W-:Y:S01]  /*2620*/  PRMT R6, R2, 0x654, R7 ;  /* 0x0000065402067816 */ /* 0x000fe20000000007 */
[----:B-1----:R-:W-:Y:S01]  /*2630*/  @!P2 IMAD.MOV.U32 R4, RZ, RZ, 0x10 ;  /* 0x00000010ff04a424 */ /* 0x002fe200078e00ff */
[----:B--2---:R-:W-:Y:S06]  /*2640*/  @!P0 BRA `(.L_x_42) ;  /* 0x0000004400708947 */ /* 0x004fec0003800000 */
.L_x_107:
[----:B------:R-:W-:Y:S01]  /*2650*/  ULEA UR4, UR6, UR37, 0x4 ;  /* 0x0000002506047291 */ /* 0x000fe2000f8e20ff */
[----:B------:R-:W-:Y:S01]  /*2660*/  SEL R3, R6, R3, !P2 ;  /* 0x0000000306037207 */ /* 0x000fe20005000000 */
[----:B------:R-:W-:Y:S01]  /*2670*/  UIADD3 UR5, UPT, UPT, UR5, 0x60, URZ ;  /* 0x0000006005057890 */ /* 0x000fe2000fffe0ff */
[----:B-1----:R-:W-:Y:S01]  /*2680*/  LEA R0, R11, UR37, 0x3 ;  /* 0x000000250b007c11 */ /* 0x002fe2000f8e18ff */
[----:B------:R-:W-:Y:S01]  /*2690*/  UIADD3 UR4, UPT, UPT, UR4, 0xf0, URZ ;  /* 0x000000f004047890 */ /* 0x000fe2000fffe0ff */
[----:B------:R-:W-:Y:S01]  /*26a0*/  SHF.L.U32 R5, R10, 0x1f, RZ ;  /* 0x0000001f0a057819 */ /* 0x000fe200000006ff */
[----:B------:R1:W-:Y:S01]  /*26b0*/  @!P2 SYNCS.ARRIVE.TRANS64.RED RZ, [R3+URZ], R4 ;  /* 0x0000000403ffa9a7 */ /* 0x0003e200080004ff */
[----:B------:R-:W-:Y:S01]  /*26c0*/  UIADD3 UR6, UPT, UPT, UR6, 0x1, URZ ;  /* 0x0000000106067890 */ /* 0x000fe2000fffe0ff */
[----:B------:R-:W-:-:S03]  /*26d0*/  VIADD R8, R8, 0x1 ;  /* 0x0000000108087836 */ /* 0x000fc60000000000 */
[----:B------:R-:W-:Y:S02]  /*26e0*/  UISETP.NE.AND UP0, UPT, UR6, 0x2, UPT ;  /* 0x000000020600788c */ /* 0x000fe4000bf05270 */
[----:B------:R-:W-:Y:S06]  /*26f0*/  UGETNEXTWORKID.BROADCAST [UR4], [UR5] ;  /* 0x00000000040073ca */ /* 0x000fec0008000100 */
[----:B------:R-:W-:Y:S01]  /*2700*/  USEL UR4, URZ, 0x1, UP0 ;  /* 0x00000001ff047887 */ /* 0x000fe20008000000 */
[----:B------:R-:W-:Y:S01]  /*2710*/  ISETP.NE.AND P0, PT, R8, 0x2, PT ;  /* 0x000000020800780c */ /* 0x000fe20003f05270 */
[----:B------:R-:W-:Y:S01]  /*2720*/  USEL UR6, UR6, URZ, UP0 ;  /* 0x000000ff06067287 */ /* 0x000fe20008000000 */
[----:B------:R-:W2:Y:S03]  /*2730*/  SYNCS.PHASECHK.TRANS64.TRYWAIT P1, [R0+URZ+0x60], R5 ;  /* 0x00006005000075a7 */ /* 0x000ea600080211ff */
[----:B------:R-:W-:Y:S01]  /*2740*/  LOP3.LUT R12, R12, UR4, RZ, 0x3c, !PT ;  /* 0x000000040c0c7c12 */ /* 0x000fe2000f8e3cff */
[----:B-12---:R-:W-:Y:S07]  /*2750*/  @!P1 BRA `(.L_x_43) ;  /* 0x0000004400449947 */ /* 0x006fee0003800000 */
.L_x_108:
[C---:B------:R-:W-:Y:S01]  /*2760*/  LEA R4, R11.reuse, UR37, 0x4 ;  /* 0x000000250b047c11 */ /* 0x040fe2000f8e20ff */
[----:B-1----:R-:W-:Y:S01]  /*2770*/  VIADD R0, R0, 0x70 ;  /* 0x0000007000007836 */ /* 0x002fe20000000000 */
[----:B------:R-:W-:Y:S01]  /*2780*/  SEL R8, R8, RZ, P0 ;  /* 0x000000ff08087207 */ /* 0x000fe20000000000 */
[----:B------:R-:W-:-:S03]  /*2790*/  VIADD R11, R11, 0x1 ;  /* 0x000000010b0b7836 */ /* 0x000fc60000000000 */
[----:B------:R-:W1:Y:S01]  /*27a0*/  LDS.128 R4, [R4+0xf0] ;  /* 0x0000f00004047984 */ /* 0x000e620000000c00 */
[----:B------:R-:W-:Y:S02]  /*27b0*/  PRMT R0, RZ, 0x654, R0 ;  /* 0x00000654ff007816 */ /* 0x000fe40000000000 */
[C---:B------:R-:W-:Y:S01]  /*27c0*/  ISETP.NE.AND P1, PT, R11.reuse, 0x2, PT ;  /* 0x000000020b00780c */ /* 0x040fe20003f25270 */
[----:B------:R-:W-:Y:S01]  /*27d0*/  @!PT LDS RZ, [RZ] ;  /* 0x00000000fffff984 */ /* 0x000fe20000000800 */
[----:B------:R-:W-:Y:S01]  /*27e0*/  @!PT LDS RZ, [RZ] ;  /* 0x00000000fffff984 */ /* 0x000fe20000000800 */
[----:B------:R-:W-:Y:S01]  /*27f0*/  @!PT LDS RZ, [RZ] ;  /* 0x00000000fffff984 */ /* 0x000fe20000000800 */
[----:B------:R-:W-:Y:S01]  /*2800*/  @!PT LDS RZ, [RZ] ;  /* 0x00000000fffff984 */ /* 0x000fe20000000800 */
[----:B------:R2:W-:Y:S06]  /*2810*/  MEMBAR.ALL.CTA ;  /* 0x0000000000007992 */ /* 0x0005ec0000008000 */
[----:B--2---:R-:W2:Y:S01]  /*2820*/  FENCE.VIEW.ASYNC.S ;  /* 0x00000000000073c6 */ /* 0x004ea20000000000 */
[----:B------:R-:W-:Y:S01]  /*2830*/  SEL R11, R11, RZ, P1 ;  /* 0x000000ff0b0b7207 */ /* 0x000fe20000800000 */
[----:B--2---:R2:W-:Y:S01]  /*2840*/  SYNCS.ARRIVE.TRANS64.RED.A1T0 RZ, [R0+URZ], RZ ;  /* 0x000000ff00ff79a7 */ /* 0x0045e200081004ff */
[----:B-1----:R-:W-:-:S02]  /*2850*/  LOP3.LUT P3, RZ, R6, 0x1, RZ, 0xc0, !PT ;  /* 0x0000000106ff7812 */ /* 0x002fc4000786c0ff */
[----:B------:R-:W-:-:S04]  /*2860*/  SEL R5, RZ, 0x1, P1 ;  /* 0x00000001ff057807 */ /* 0x000fc80000800000 */
[----:B------:R-:W-:Y:S02]  /*2870*/  LOP3.LUT R10, R10, R5, RZ, 0x3c, !PT ;  /* 0x000000050a0a7212 */ /* 0x000fe400078e3cff */
[----:B--2---:R-:W-:-:S04]  /*2880*/  SEL R0, RZ, 0x1, P0 ;  /* 0x00000001ff007807 */ /* 0x004fc80000000000 */
[----:B------:R-:W-:Y:S01]  /*2890*/  LOP3.LUT R9, R9, R0, RZ, 0x3c, !PT ;  /* 0x0000000009097212 */ /* 0x000fe200078e3cff */
[----:B------:R-:W-:Y:S06]  /*28a0*/  @P3 BRA `(.L_x_44) ;  /* 0xfffffffc002c3947 */ /* 0x000fec000383ffff */
[----:B------:R-:W-:Y:S01]  /*28b0*/  ULEA UR5, UR6, UR37, 0x3 ;  /* 0x0000002506057291 */ /* 0x000fe2000f8e18ff */
[----:B------:R-:W-:-:S08]  /*28c0*/  SHF.L.U32 R3, R12, 0x1f, RZ ;  /* 0x0000001f0c037819 */ /* 0x000fd000000006ff */
[----:B------:R-:W1:Y:S02]  /*28d0*/  SYNCS.PHASECHK.TRANS64 P0, [UR5+0x70], R3 ;  /* 0x00007003ff0075a7 */ /* 0x000e640008001005 */
[----:B-1----:R-:W-:Y:S05]  /*28e0*/  @P0 BRA `(.L_x_45) ;  /* 0x0000000000080947 */ /* 0x002fea0003800000 */
[----:B------:R-:W1:Y:S02]  /*28f0*/  SYNCS.PHASECHK.TRANS64.TRYWAIT P0, [UR5+0x70], R3 ;  /* 0x00007003ff0075a7 */ /* 0x000e640008001105 */
[----:B-1----:R-:W-:Y:S05]  /*2900*/  @!P0 BRA `(.L_x_46) ;  /* 0x0000004000ec8947 */ /* 0x002fea0003800000 */
.L_x_45:
[----:B------:R-:W-:-:S04]  /*2910*/  UIADD3 UR4, UPT, UPT, UR6, 0x1, URZ ;  /* 0x0000000106047890 */ /* 0x000fc8000fffe0ff */
[----:B------:R-:W-:-:S04]  /*2920*/  UISETP.NE.AND UP0, UPT, UR4, 0x2, UPT ;  /* 0x000000020400788c */ /* 0x000fc8000bf05270 */
[----:B------:R-:W-:Y:S02]  /*2930*/  USEL UR7, URZ, 0x1, UP0 ;  /* 0x00000001ff077887 */ /* 0x000fe40008000000 */
[----:B------:R-:W-:-:S04]  /*2940*/  USEL UR4, UR4, URZ, UP0 ;  /* 0x000000ff04047287 */ /* 0x000fc80008000000 */
[----:B------:R-:W-:Y:S01]  /*2950*/  ULEA UR4, UR4, UR37, 0x3 ;  /* 0x0000002504047291 */ /* 0x000fe2000f8e18ff */
[----:B-1----:R-:W-:-:S04]  /*2960*/  LOP3.LUT R3, R12, UR7, RZ, 0x3c, !PT ;  /* 0x000000070c037c12 */ /* 0x002fc8000f8e3cff */
[----:B------:R-:W-:-:S04]  /*2970*/  SHF.L.U32 R0, R3, 0x1f, RZ ;  /* 0x0000001f03007819 */ /* 0x000fc800000006ff */
[----:B------:R-:W1:Y:S02]  /*2980*/  SYNCS.PHASECHK.TRANS64 P0, [UR4+0x70], R0 ;  /* 0x00007000ff0075a7 */ /* 0x000e640008001004 */
[----:B-1----:R-:W-:Y:S05]  /*2990*/  @P0 EXIT ;  /* 0x000000000000094d */ /* 0x002fea0003800000 */
[----:B------:R-:W-:Y:S02]  /*29a0*/  SHF.L.U32 R3, R3, 0x1f, RZ ;  /* 0x0000001f03037819 */ /* 0x000fe400000006ff */
[----:B------:R-:W-:-:S07]  /*29b0*/  MOV R0, UR4 ;  /* 0x0000000400007c02 */ /* 0x000fce0008000f00 */
.L_x_47:
[----:B-1----:R1:W2:Y:S02]  /*29c0*/  SYNCS.PHASECHK.TRANS64.TRYWAIT P0, [R0+URZ+0x70], R3 ;  /* 0x00007003000075a7 */ /* 0x0022a400080011ff */
[----:B--2---:R-:W-:Y:S05]  /*29d0*/  @!P0 NANOSLEEP.SYNCS 0x989680 ;  /* 0x009896800000895d */ /* 0x004fea0003900000 */
[----:B------:R-:W2:Y:S02]  /*29e0*/  @!P0 SYNCS.PHASECHK.TRANS64 P0, [R0+URZ+0x70], R3 ;  /* 0x00007003000085a7 */ /* 0x000ea400080010ff */
[----:B--2---:R-:W-:Y:S05]  /*29f0*/  @P0 EXIT ;  /* 0x000000000000094d */ /* 0x004fea0003800000 */
[----:B------:R-:W-:Y:S05]  /*2a00*/  BRA `(.L_x_47) ;  /* 0xfffffffc00ec7947 */ /* 0x000fea000383ffff */
.L_x_40:
[----:B------:R-:W-:-:S09]  /*2a10*/  UISETP.NE.AND UP1, UPT, UR8, URZ, UPT ;  /* 0x000000ff0800728c */ /* 0x000fd2000bf25270 */
[----:B------:R-:W-:Y:S05]  /*2a20*/  BRA.U UP1, `(.L_x_48) ;  /* 0x0000000d01b47547 */ /* 0x000fea000b800000 */
[----:B------:R-:W-:Y:S01]  /*2a30*/  UMOV UR4, 0x40 ;  /* 0x0000004000047882 */ /* 0x000fe20000000000 */
[----:B------:R-:W-:Y:S01]  /*2a40*/  NOP ;  /* 0x0000000000007918 */ /* 0x000fe20000000000 */
[----:B------:R-:W-:Y:S01]  /*2a50*/  ULEA UR4, UR37, UR4, 0x18 ;  /* 0x0000000425047291 */ /* 0x000fe2000f8ec0ff */
[----:B------:R-:W-:Y:S02]  /*2a60*/  UMOV UR5, 0x400 ;  /* 0x0000040000057882 */ /* 0x000fe40000000000 */
[----:B------:R-:W-:-:S06]  /*2a70*/  ULEA UR37, UR37, UR5, 0x18 ;  /* 0x0000000525257291 */ /* 0x000fcc000f8ec0ff */
[----:B------:R-:W1:Y:S02]  /*2a80*/  LDS.U8 R0, [UR4+0x1c] ;  /* 0x00001c04ff007984 */ /* 0x000e640008000000 */
[----:B-1----:R-:W-:-:S13]  /*2a90*/  ISETP.NE.AND P0, PT, R0, RZ, PT ;  /* 0x000000ff0000720c */ /* 0x002fda0003f05270 */
[----:B------:R-:W-:Y:S05]  /*2aa0*/  @P0 BRA `(.L_x_49) ;  /* 0x0000000000580947 */ /* 0x000fea0003800000 */
[----:B------:R-:W-:-:S13]  /*2ab0*/  ELECT P0, URZ, PT ;  /* 0x0000000000ff782f */ /* 0x000fda0003800000 */
[----:B------:R-:W-:Y:S05]  /*2ac0*/  @!P0 BRA `(.L_x_50) ;  /* 0x0000000000608947 */ /* 0x000fea0003800000 */
[----:B------:R-:W-:Y:S01]  /*2ad0*/  UMOV UR5, 0x10 ;  /* 0x0000001000057882 */ /* 0x000fe20000000000 */
[----:B------:R-:W-:Y:S01]  /*2ae0*/  HFMA2 R0, -RZ, RZ, 0, 5.9604644775390625e-08 ;  /* 0x00000001ff007431 */ /* 0x000fe200000001ff */
[----:B------:R-:W-:-:S03]  /*2af0*/  MOV R2, 0xffff ;  /* 0x0000ffff00027802 */ /* 0x000fc60000000f00 */
[----:B------:R-:W-:Y:S04]  /*2b00*/  DEPBAR.LE SB1, 0x36 ;  /* 0x00009d800000791a */ /* 0x000fe80000000000 */
[----:B------:R-:W1:Y:S02]  /*2b10*/  UTCATOMSWS.FIND_AND_SET.ALIGN UP0, UR5, UR5 ;  /* 0x00000005000575e3 */ /* 0x000e640008000800 */
[----:B-1----:R-:W-:Y:S01]  /*2b20*/  MOV R3, UR5 ;  /* 0x0000000500037c02 */ /* 0x002fe20008000f00 */
[----:B------:R-:W-:Y:S06]  /*2b30*/  BRA.U UP0, `(.L_x_51) ;  /* 0x0000000100187547 */ /* 0x000fec000b800000 */
.L_x_52:
[----:B------:R-:W-:Y:S05]  /*2b40*/  NANOSLEEP 0x64 ;  /* 0x000000640000795d */ /* 0x000fea0003800000 */
[----:B------:R-:W-:-:S05]  /*2b50*/  UMOV UR5, 0x10 ;  /* 0x0000001000057882 */ /* 0x000fca0000000000 */
[----:B------:R-:W-:Y:S04]  /*2b60*/  DEPBAR.LE SB1, 0x36 ;  /* 0x00009d800000791a */ /* 0x000fe80000000000 */
[----:B------:R-:W1:Y:S02]  /*2b70*/  UTCATOMSWS.FIND_AND_SET.ALIGN UP0, UR5, UR5 ;  /* 0x00000005000575e3 */ /* 0x000e640008000800 */
[----:B-1----:R-:W-:Y:S01]  /*2b80*/  MOV R3, UR5 ;  /* 0x0000000500037c02 */ /* 0x002fe20008000f00 */
[----:B------:R-:W-:Y:S05]  /*2b90*/  BRA.U !UP0, `(.L_x_52) ;  /* 0xfffffffd08e87547 */ /* 0x000fea000b83ffff */
.L_x_51:
[-C--:B------:R-:W-:Y:S02]  /*2ba0*/  SHF.L.U32 R2, R2, R3.reuse, RZ ;  /* 0x0000000302027219 */ /* 0x080fe400000006ff */
[----:B------:R-:W-:Y:S01]  /*2bb0*/  SHF.L.U32 R0, R0, R3, RZ ;  /* 0x0000000300007219 */ /* 0x000fe200000006ff */
[----:B------:R-:W-:Y:S02]  /*2bc0*/  IMAD.SHL.U32 R3, R3, 0x20, RZ ;  /* 0x0000002003037824 */ /* 0x000fe400078e00ff */
[----:B------:R1:W-:Y:S04]  /*2bd0*/  ATOMS.OR RZ, [UR4+0x14], R2 ;  /* 0x00001402ffff798c */ /* 0x0003e8000b000004 */
[----:B------:R1:W-:Y:S04]  /*2be0*/  ATOMS.OR RZ, [UR4+0x18], R0 ;  /* 0x00001800ffff798c */ /* 0x0003e8000b000004 */
[----:B------:R1:W-:Y:S01]  /*2bf0*/  STS [UR37+0x110], R3 ;  /* 0x00011003ff007988 */ /* 0x0003e20008000825 */
[----:B------:R-:W-:Y:S05]  /*2c00*/  BRA `(.L_x_50) ;  /* 0x0000000000107947 */ /* 0x000fea0003800000 */
.L_x_49:
[----:B------:R-:W-:Y:S02]  /*2c10*/  MOV R0, 0xffffffff ;  /* 0xffffffff00007802 */ /* 0x000fe40000000f00 */
[----:B------:R-:W-:-:S03]  /*2c20*/  MOV R2, 0x2c50 ;  /* 0x00002c5000027802 */ /* 0x000fc60000000f00 */
[----:B------:R1:W-:Y:S04]  /*2c30*/  STS [UR37+0x110], R0 ;  /* 0x00011000ff007988 */ /* 0x0003e80008000825 */
[----:B-1-3-5:R-:W-:Y:S05]  /*2c40*/  CALL.REL.NOINC `($__internal_1_$__cuda_sm10x_tcgen05_guardrail_trap_phase_invalid_during_alloc) ;  /* 0x0000004400687944 */ /* 0x02afea0003c00000 */
.L_x_50:
[----:B------:R-:W-:Y:S05]  /*2c50*/  WARPSYNC.ALL ;  /* 0x0000000000007948 */ /* 0x000fea0003800000 */
[----:B------:R-:W2:Y:S01]  /*2c60*/  S2UR UR5, SR_CgaCtaId ;  /* 0x00000000000579c3 */ /* 0x000ea20000008800 */
[----:B------:R-:W-:Y:S01]  /*2c70*/  UMOV UR4, 0x400 ;  /* 0x0000040000047882 */ /* 0x000fe20000000000 */
[----:B------:R-:W-:-:S06]  /*2c80*/  NOP ;  /* 0x0000000000007918 */ /* 0x000fcc0000000000 */
[----:B------:R-:W-:Y:S06]  /*2c90*/  BAR.ARV 0x6, 0xa0 ;  /* 0x0182800000007b1d */ /* 0x000fec0000002000 */
[----:B------:R-:W4:Y:S01]  /*2ca0*/  LDCU UR7, c[0x0][0x38c] ;  /* 0x00007180ff0777ac */ /* 0x000f220008000800 */
[----:B------:R-:W-:Y:S01]  /*2cb0*/  IMAD.MOV.U32 R11, RZ, RZ, 0x1 ;  /* 0x00000001ff0b7424 */ /* 0x000fe200078e00ff */
[----:B------:R-:W-:Y:S01]  /*2cc0*/  CS2R R8, SRZ ;  /* 0x0000000000087805 */ /* 0x000fe2000001ff00 */
[----:B------:R-:W-:Y:S01]  /*2cd0*/  IMAD.MOV.U32 R10, RZ, RZ, RZ ;  /* 0x000000ffff0a7224 */ /* 0x000fe200078e00ff */
[----:B------:R-:W3:Y:S01]  /*2ce0*/  LDCU UR6, c[0x0][0x38c] ;  /* 0x00007180ff0677ac */ /* 0x000ee20008000800 */
[----:B------:R-:W-:Y:S01]  /*2cf0*/  UMOV UR15, URZ ;  /* 0x000000ff000f7c82 */ /* 0x000fe20008000000 */
[----:B------:R-:W-:Y:S01]  /*2d00*/  UMOV UR14, URZ ;  /* 0x000000ff000e7c82 */ /* 0x000fe20008000000 */
[----:B--2---:R-:W-:Y:S01]  /*2d10*/  ULEA UR5, UR5, UR4, 0x18 ;  /* 0x0000000405057291 */ /* 0x004fe2000f8ec0ff */
[----:B------:R-:W-:Y:S01]  /*2d20*/  UMOV UR24, 0x0 ;  /* 0x0000000000187882 */ /* 0x000fe20000000000 */
[----:B------:R-:W-:-:S02]  /*2d30*/  UMOV UR25, 0x8100010 ;  /* 0x0810001000197882 */ /* 0x000fc40000000000 */
[----:B------:R-:W-:Y:S02]  /*2d40*/  UIADD3 UR10, UPT, UPT, UR5, 0x4400, URZ ;  /* 0x00004400050a7890 */ /* 0x000fe4000fffe0ff */
[----:B------:R-:W-:Y:S02]  /*2d50*/  UIADD3 UR11, UPT, UPT, UR5, 0x14400, URZ ;  /* 0x00014400050b7890 */ /* 0x000fe4000fffe0ff */
[----:B----4-:R-:W-:Y:S01]  /*2d60*/  UIADD3 UR7, UPT, UPT, UR7, 0x7f, URZ ;  /* 0x0000007f07077890 */ /* 0x010fe2000fffe0ff */
[----:B-1----:R-:W1:Y:S01]  /*2d70*/  LDS R0, [UR5+0x110] ;  /* 0x00011005ff007984 */ /* 0x002e620008000800 */
[----:B------:R-:W-:Y:S02]  /*2d80*/  USHF.R.U32.HI UR10, URZ, 0x4, UR10 ;  /* 0x00000004ff0a7899 */ /* 0x000fe4000801160a */
[----:B------:R-:W-:Y:S02]  /*2d90*/  USHF.R.S32.HI UR4, URZ, 0x1f, UR7 ;  /* 0x0000001fff047899 */ /* 0x000fe40008011407 */
[----:B------:R-:W-:-:S02]  /*2da0*/  USHF.R.U32.HI UR11, URZ, 0x4, UR11 ;  /* 0x00000004ff0b7899 */ /* 0x000fc4000801160b */
[----:B------:R-:W-:Y:S02]  /*2db0*/  ULEA.HI UR4, UR4, UR7, URZ, 0x7 ;  /* 0x0000000704047291 */ /* 0x000fe4000f8f38ff */
[----:B------:R-:W-:Y:S02]  /*2dc0*/  ULOP3.LUT UR10, UR10, 0x3fff, URZ, 0xc0, !UPT ;  /* 0x00003fff0a0a7892 */ /* 0x000fe4000f8ec0ff */
[----:B------:R-:W-:Y:S02]  /*2dd0*/  USHF.R.S32.HI UR4, URZ, 0x7, UR4 ;  /* 0x00000007ff047899 */ /* 0x000fe40008011404 */
[----:B------:R-:W-:Y:S02]  /*2de0*/  ULOP3.LUT UR11, UR11, 0x3fff, URZ, 0xc0, !UPT ;  /* 0x00003fff0b0b7892 */ /* 0x000fe4000f8ec0ff */
[----:B------:R-:W-:Y:S01]  /*2df0*/  UISETP.LT.AND UP0, UPT, UR4, 0x1, UPT ;  /* 0x000000010400788c */ /* 0x000fe2000bf01270 */
[----:B------:R-:W-:Y:S01]  /*2e00*/  UMOV UR22, 0x0 ;  /* 0x0000000000167882 */ /* 0x000fe20000000000 */
[----:B------:R-:W-:-:S02]  /*2e10*/  UMOV UR23, 0x8100010 ;  /* 0x0810001000177882 */ /* 0x000fc40000000000 */
[----:B------:R-:W-:Y:S02]  /*2e20*/  USEL UR9, UR4, 0x1, !UP0 ;  /* 0x0000000104097887 */ /* 0x000fe4000c000000 */
[----:B------:R-:W-:Y:S02]  /*2e30*/  ULOP3.LUT UR10, UR10, 0x10000, URZ, 0xfc, !UPT ;  /* 0x000100000a0a7892 */ /* 0x000fe4000f8efcff */
[----:B------:R-:W-:Y:S02]  /*2e40*/  ULOP3.LUT UR11, UR11, 0x10000, URZ, 0xfc, !UPT ;  /* 0x000100000b0b7892 */ /* 0x000fe4000f8efcff */
[----:B------:R-:W-:Y:S02]  /*2e50*/  UIADD3 UR9, UPT, UPT, -UR9, URZ, URZ ;  /* 0x000000ff09097290 */ /* 0x000fe4000fffe1ff */
[----:B---3--:R-:W-:Y:S01]  /*2e60*/  UISETP.GE.AND UP3, UPT, UR6, 0x1, UPT ;  /* 0x000000010600788c */ /* 0x008fe2000bf66270 */
[----:B------:R-:W-:Y:S01]  /*2e70*/  UMOV UR20, 0x0 ;  /* 0x0000000000147882 */ /* 0x000fe20000000000 */
[----:B------:R-:W-:Y:S01]  /*2e80*/  UMOV UR21, 0x8100010 ;  /* 0x0810001000157882 */ /* 0x000fe20000000000 */
[----:B------:R-:W-:Y:S01]  /*2e90*/  UMOV UR18, 0x0 ;  /* 0x0000000000127882 */ /* 0x000fe20000000000 */
[----:B------:R-:W-:Y:S01]  /*2ea0*/  UMOV UR19, 0x8100010 ;  /* 0x0810001000137882 */ /* 0x000fe20000000000 */
[----:B-1----:R-:W-:-:S15]  /*2eb0*/  R2UR UR16, R0 ;  /* 0x00000000001072ca */ /* 0x002fde00000e0000 */
.L_x_59:
[----:B------:R-:W-:Y:S02]  /*2ec0*/  LEA R0, R10, UR5, 0x3 ;  /* 0x000000050a007c11 */ /* 0x000fe4000f8e18ff */
[----:B------:R-:W-:Y:S02]  /*2ed0*/  SHF.L.U32 R5, R9, 0x1f, RZ ;  /* 0x0000001f09057819 */ /* 0x000fe400000006ff */
[----:B------:R-:W-:Y:S01]  /*2ee0*/  PLOP3.LUT P0, PT, PT, PT, UP3, 0x80, 0x8 ;  /* 0x000000000008781c */ /* 0x000fe20003f0f038 */
[----:B------:R-:W-:Y:S01]  /*2ef0*/  VIADD R3, R0, 0x70 ;  /* 0x0000007000037836 */ /* 0x000fe20000000000 */
[----:B-1----:R-:W1:Y:S02]  /*2f00*/  SYNCS.PHASECHK.TRANS64.TRYWAIT P1, [R0+URZ+0x60], R5 ;  /* 0x00006005000075a7 */ /* 0x002e6400080211ff */
[----:B-1-3--:R-:W-:Y:S09]  /*2f10*/  @!P1 BRA `(.L_x_53) ;  /* 0x0000003c00809947 */ /* 0x00aff20003800000 */
.L_x_110:
[----:B------:R-:W-:Y:S01]  /*2f20*/  LEA R4, R10, UR5, 0x4 ;  /* 0x000000050a047c11 */ /* 0x000fe2000f8e20ff */
[----:B------:R-:W-:Y:S01]  /*2f30*/  @UP3 ULEA UR6, UR14, UR5, 0x3 ;  /* 0x000000050e063291 */ /* 0x000fe2000f8e18ff */
[----:B------:R-:W-:Y:S01]  /*2f40*/  PLOP3.LUT P2, PT, PT, PT, PT, 0x80, 0x8 ;  /* 0x000000000008781c */ /* 0x000fe20003f4f070 */
[----:B------:R-:W-:Y:S01]  /*2f50*/  ULEA UR7, UR15, UR5, 0x3 ;  /* 0x000000050f077291 */ /* 0x000fe2000f8e18ff */
[----:B------:R-:W-:Y:S01]  /*2f60*/  PRMT R3, RZ, 0x654, R3 ;  /* 0x00000654ff037816 */ /* 0x000fe20000000003 */
[----:B------:R-:W-:Y:S01]  /*2f70*/  ULEA UR8, UR15, UR16, 0x6 ;  /* 0x000000100f087291 */ /* 0x000fe2000f8e30ff */
[----:B-1----:R-:W1:Y:S01]  /*2f80*/  LDS.128 R4, [R4+0xf0] ;  /* 0x0000f00004047984 */ /* 0x002e620000000c00 */
[----:B------:R-:W-:Y:S02]  /*2f90*/  @P0 SHF.L.U32 R2, R8, 0x1f, RZ ;  /* 0x0000001f08020819 */ /* 0x000fe400000006ff */
[----:B------:R-:W-:Y:S01]  /*2fa0*/  SHF.L.U32 R0, R11, 0x1f, RZ ;  /* 0x0000001f0b007819 */ /* 0x000fe200000006ff */
[----:B------:R-:W-:Y:S01]  /*2fb0*/  @!PT LDS RZ, [RZ] ;  /* 0x00000000fffff984 */ /* 0x000fe20000000800 */
[----:B------:R-:W-:Y:S01]  /*2fc0*/  @!PT LDS RZ, [RZ] ;  /* 0x00000000fffff984 */ /* 0x000fe20000000800 */
[----:B------:R-:W-:Y:S01]  /*2fd0*/  @!PT LDS RZ, [RZ] ;  /* 0x00000000fffff984 */ /* 0x000fe20000000800 */
[----:B------:R-:W-:Y:S01]  /*2fe0*/  @!PT LDS RZ, [RZ] ;  /* 0x00000000fffff984 */ /* 0x000fe20000000800 */
[----:B------:R2:W-:Y:S06]  /*2ff0*/  MEMBAR.ALL.CTA ;  /* 0x0000000000007992 */ /* 0x0005ec0000008000 */
[----:B--2---:R-:W2:Y:S02]  /*3000*/  FENCE.VIEW.ASYNC.S ;  /* 0x00000000000073c6 */ /* 0x004ea40000000000 */
[----:B--2---:R2:W-:Y:S01]  /*3010*/  SYNCS.ARRIVE.TRANS64.RED.A1T0 RZ, [R3+URZ], RZ ;  /* 0x000000ff03ff79a7 */ /* 0x0045e200081004ff */
[----:B------:R2:W3:Y:S01]  /*3020*/  @P0 SYNCS.PHASECHK.TRANS64.TRYWAIT P2, [UR6], R2 ;  /* 0x00000002ff0005a7 */ /* 0x0004e20008041106 */
[----:B-1----:R-:W-:Y:S01]  /*3030*/  LOP3.LUT P1, RZ, R6, 0x1, RZ, 0xc0, !PT ;  /* 0x0000000106ff7812 */ /* 0x002fe2000782c0ff */
[----:B------:R-:W1:Y:S02]  /*3040*/  SYNCS.PHASECHK.TRANS64.TRYWAIT P0, [UR7+0xa0], R0 ;  /* 0x0000a000ff0075a7 */ /* 0x000e640008001107 */
[----:B-123--:R-:W-:Y:S10]  /*3050*/  @!P0 BRA `(.L_x_54) ;  /* 0x0000003c00448947 */ /* 0x00eff40003800000 */
.L_x_112:
[----:B------:R-:W-:Y:S01]  /*3060*/  IADD3 R10, PT, PT, R10, 0x1, RZ ;  /* 0x000000010a0a7810 */ /* 0x000fe20007ffe0ff */
[----:B------:R-:W-:Y:S06]  /*3070*/  BRA.U !UP3, `(.L_x_55) ;  /* 0x000000010bc07547 */ /* 0x000fec000b800000 */
[----:B------:R-:W-:Y:S01]  /*3080*/  UPLOP3.LUT UP4, UPT, UPT, UPT, UPT, 0x40, 0x4 ;  /* 0x000000000004789c */ /* 0x000fe20003f8e870 */
[----:B------:R-:W-:Y:S01]  /*3090*/  UMOV UR13, UR9 ;  /* 0x00000009000d7c82 */ /* 0x000fe20008000000 */
[----:B------:R-:W-:Y:S01]  /*30a0*/  UMOV UR12, UR4 ;  /* 0x00000004000c7c82 */ /* 0x000fe20008000000 */
[----:B------:R-:W-:-:S08]  /*30b0*/  UMOV UR17, UR14 ;  /* 0x0000000e00117c82 */ /* 0x000fd00008000000 */
.L_x_58:
[----:B------:R-:W-:Y:S02]  /*30c0*/  UIADD3 UR13, UPT, UPT, UR13, 0x1, URZ ;  /* 0x000000010d0d7890 */ /* 0x000fe4000fffe0ff */
[----:B--2---:R-:W-:Y:S02]  /*30d0*/  ULEA UR6, UR17, UR5, 0x3 ;  /* 0x0000000511067291 */ /* 0x004fe4000f8e18ff */
[----:B------:R-:W-:Y:S01]  /*30e0*/  UISETP.NE.AND UP0, UPT, UR13, URZ, UPT ;  /* 0x000000ff0d00728c */ /* 0x000fe2000bf05270 */
[----:B---3--:R-:W-:Y:S10]  /*30f0*/  @P2 BRA `(.L_x_56) ;  /* 0x00000000000c2947 */ /* 0x008ff40003800000 */
[----:B-1----:R-:W-:Y:S04]  /*3100*/  SHF.L.U32 R3, R8, 0x1f, RZ ;  /* 0x0000001f08037819 */ /* 0x002fe800000006ff */
[----:B------:R-:W1:Y:S02]  /*3110*/  SYNCS.PHASECHK.TRANS64.TRYWAIT P0, [UR6], R3 ;  /* 0x00000003ff0075a7 */ /* 0x000e640008001106 */
[----:B-1----:R-:W-:Y:S05]  /*3120*/  @!P0 BRA `(.L_x_57) ;  /* 0x0000003c00288947 */ /* 0x002fea0003800000 */
.L_x_56:
[----:B------:R-:W-:Y:S01]  /*3130*/  UISETP.NE.AND UP1, UPT, UR12, 0x1, UPT ;  /* 0x000000010c00788c */ /* 0x000fe2000bf25270 */
[----:B------:R-:W-:Y:S01]  /*3140*/  PLOP3.LUT P2, PT, PT, PT, PT, 0x80, 0x8 ;  /* 0x000000000008781c */ /* 0x000fe20003f4f070 */
[----:B------:R-:W-:Y:S02]  /*3150*/  UIADD3 UR14, UPT, UPT, UR17, 0x1, URZ ;  /* 0x00000001110e7890 */ /* 0x000fe4000fffe0ff */
[----:B------:R-:W-:Y:S02]  /*3160*/  ULEA UR28, UR17, UR11, 0x9 ;  /* 0x0000000b111c7291 */ /* 0x000fe4000f8e48ff */
[----:B------:R-:W-:Y:S01]  /*3170*/  UISETP.NE.AND UP2, UPT, UR14, 0x4, UPT ;  /* 0x000000040e00788c */ /* 0x000fe2000bf45270 */
[----:B------:R-:W-:Y:S01]  /*3180*/  PLOP3.LUT P0, PT, PT, PT, UP1, 0x80, 0x8 ;  /* 0x000000000008781c */ /* 0x000fe20003f0f018 */
[----:B------:R-:W-:Y:S02]  /*3190*/  UIADD3 UR40, UPT, UPT, UR28, 0x2, URZ ;  /* 0x000000021c287890 */ /* 0x000fe4000fffe0ff */
[----:B------:R-:W-:Y:S02]  /*31a0*/  USEL UR27, URZ, 0x1, UP2 ;  /* 0x00000001ff1b7887 */ /* 0x000fe40009000000 */
[----:B------:R-:W-:Y:S02]  /*31b0*/  USEL UR14, UR14, URZ, UP2 ;  /* 0x000000ff0e0e7287 */ /* 0x000fe40009000000 */
[----:B------:R-:W-:Y:S02]  /*31c0*/  UIADD3 UR36, UPT, UPT, UR28, 0x4, URZ ;  /* 0x000000041c247890 */ /* 0x000fe4000fffe0ff */
[----:B------:R-:W-:Y:S01]  /*31d0*/  @UP1 ULEA UR26, UR14, UR5, 0x3 ;  /* 0x000000050e1a1291 */ /* 0x000fe2000f8e18ff */
[----:B------:R-:W-:Y:S01]  /*31e0*/  LOP3.LUT R8, R8, UR27, RZ, 0x3c, !PT ;  /* 0x0000001b08087c12 */ /* 0x000fe2000f8e3cff */
[----:B------:R-:W-:Y:S02]  /*31f0*/  UIADD3 UR32, UPT, UPT, UR28, 0x6, URZ ;  /* 0x000000061c207890 */ /* 0x000fe4000fffe0ff */
[----:B------:R-:W-:Y:S01]  /*3200*/  UIADD3 UR6, UPT, UPT, UR6, 0x20, URZ ;  /* 0x0000002006067890 */ /* 0x000fe2000fffe0ff */
[----:B-1----:R-:W-:Y:S01]  /*3210*/  @P0 SHF.L.U32 R0, R8, 0x1f, RZ ;  /* 0x0000001f08000819 */ /* 0x002fe200000006ff */
[----:B------:R-:W-:Y:S01]  /*3220*/  UIADD3 UR12, UPT, UPT, UR12, -0x1, URZ ;  /* 0xffffffff0c0c7890 */ /* 0x000fe2000fffe0ff */
[----:B------:R-:W-:Y:S02]  /*3230*/  UMOV UR29, 0x40004040 ;  /* 0x40004040001d7882 */ /* 0x000fe40000000000 */
[----:B------:R2:W3:Y:S01]  /*3240*/  @P0 SYNCS.PHASECHK.TRANS64.TRYWAIT P2, [UR26], R0 ;  /* 0x00000000ff0005a7 */ /* 0x0004e2000804111a */
[----:B------:R-:W-:Y:S01]  /*3250*/  ULEA UR26, UR17, UR10, 0xa ;  /* 0x0000000a111a7291 */ /* 0x000fe2000f8e50ff */
[----:B------:R-:W-:Y:S01]  /*3260*/  UMOV UR27, 0x40004040 ;  /* 0x40004040001b7882 */ /* 0x000fe20000000000 */
[----:B------:R-:W-:Y:S02]  /*3270*/  UMOV UR41, 0x40004040 ;  /* 0x4000404000297882 */ /* 0x000fe40000000000 */
[----:B------:R-:W-:Y:S02]  /*3280*/  UIADD3 UR38, UPT, UPT, UR26, 0x2, URZ ;  /* 0x000000021a267890 */ /* 0x000fe4000fffe0ff */
[----:B------:R-:W-:Y:S02]  /*3290*/  UIADD3 UR34, UPT, UPT, UR26, 0x4, URZ ;  /* 0x000000041a227890 */ /* 0x000fe4000fffe0ff */
[----:B------:R-:W-:Y:S01]  /*32a0*/  UIADD3 UR30, UPT, UPT, UR26, 0x6, URZ ;  /* 0x000000061a1e7890 */ /* 0x000fe2000fffe0ff */
[----:B------:R2:W-:Y:S01]  /*32b0*/  UTCQMMA gdesc[UR26], gdesc[UR28], tmem[UR8], tmem[UR24], idesc[UR25], UP4 ;  /* 0x00ff181c1a0075ea */ /* 0x0005e2000a000308 */
[----:B------:R-:W-:Y:S01]  /*32c0*/  UPLOP3.LUT UP4, UPT, UPT, UPT, UPT, 0x80, 0x8 ;  /* 0x000000000008789c */ /* 0x000fe20003f8f070 */
[----:B------:R-:W-:Y:S01]  /*32d0*/  UMOV UR39, 0x40004040 ;  /* 0x4000404000277882 */ /* 0x000fe20000000000 */
[----:B------:R-:W-:Y:S01]  /*32e0*/  UMOV UR37, 0x40004040 ;  /* 0x4000404000257882 */ /* 0x000fe20000000000 */
[----:B------:R2:W-:Y:S01]  /*32f0*/  UTCQMMA gdesc[UR38], gdesc[UR40], tmem[UR8], tmem[UR22], idesc[UR23], UPT ;  /* 0x00ff1628260075ea */ /* 0x0005e2000b800308 */
[----:B------:R-:W-:Y:S01]  /*3300*/  UMOV UR35, 0x40004040 ;  /* 0x4000404000237882 */ /* 0x000fe20000000000 */
[----:B------:R-:W-:Y:S01]  /*3310*/  UMOV UR33, 0x40004040 ;  /* 0x4000404000217882 */ /* 0x000fe20000000000 */
[----:B------:R-:W-:Y:S01]  /*3320*/  UMOV UR31, 0x40004040 ;  /* 0x40004040001f7882 */ /* 0x000fe20000000000 */
[----:B------:R2:W-:Y:S01]  /*3330*/  UTCQMMA gdesc[UR34], gdesc[UR36], tmem[UR8], tmem[UR20], idesc[UR21], UPT ;  /* 0x00ff1424220075ea */ /* 0x0005e2000b800308 */
[----:B------:R2:W-:Y:S01]  /*3340*/  UTCQMMA gdesc[UR30], gdesc[UR32], tmem[UR8], tmem[UR18], idesc[UR19], UPT ;  /* 0x00ff12201e0075ea */ /* 0x0005e2000b800308 */
[----:B------:R2:W-:Y:S01]  /*3350*/  UTCBAR [UR6], URZ ;  /* 0x000000ff060073e9 */ /* 0x0005e200080000ff */
[----:B------:R-:W-:Y:S01]  /*3360*/  UMOV UR17, UR14 ;  /* 0x0000000e00117c82 */ /* 0x000fe20008000000 */
[----:B------:R-:W-:Y:S05]  /*3370*/  BRA.U UP0, `(.L_x_58) ;  /* 0xfffffffd00507547 */ /* 0x000fea000b83ffff */
.L_x_55:
[----:B------:R-:W-:Y:S01]  /*3380*/  UIADD3 UR15, UPT, UPT, UR15, 0x1, URZ ;  /* 0x000000010f0f7890 */ /* 0x000fe2000fffe0ff */
[C---:B------:R-:W-:Y:S01]  /*3390*/  ISETP.NE.AND P0, PT, R10.reuse, 0x2, PT ;  /* 0x000000020a00780c */ /* 0x040fe20003f05270 */
[----:B------:R-:W-:Y:S02]  /*33a0*/  UIADD3 UR7, UPT, UPT, UR7, 0x80, URZ ;  /* 0x0000008007077890 */ /* 0x000fe4000fffe0ff */
[----:B------:R-:W-:Y:S01]  /*33b0*/  UISETP.NE.AND UP0, UPT, UR15, 0x4, UPT ;  /* 0x000000040f00788c */ /* 0x000fe2000bf05270 */
[----:B-12---:R-:W-:Y:S02]  /*33c0*/  SEL R0, RZ, 0x1, P0 ;  /* 0x00000001ff007807 */ /* 0x006fe40000000000 */
[----:B------:R-:W-:Y:S01]  /*33d0*/  SEL R10, R10, RZ, P0 ;  /* 0x000000ff0a0a7207 */ /* 0x000fe20000000000 */
[----:B------:R-:W-:Y:S01]  /*33e0*/  USEL UR6, URZ, 0x1, UP0 ;  /* 0x00000001ff067887 */ /* 0x000fe20008000000 */
[----:B------:R-:W-:Y:S01]  /*33f0*/  LOP3.LUT R9, R9, R0, RZ, 0x3c, !PT ;  /* 0x0000000009097212 */ /* 0x000fe200078e3cff */
[----:B------:R-:W-:Y:S01]  /*3400*/  USEL UR15, UR15, URZ, UP0 ;  /* 0x000000ff0f0f7287 */ /* 0x000fe20008000000 */
[----:B------:R1:W-:Y:S03]  /*3410*/  UTCBAR [UR7], URZ ;  /* 0x000000ff070073e9 */ /* 0x0003e600080000ff */
[----:B------:R-:W-:Y:S01]  /*3420*/  LOP3.LUT R11, R11, UR6, RZ, 0x3c, !PT ;  /* 0x000000060b0b7c12 */ /* 0x000fe2000f8e3cff */
[----:B------:R-:W-:Y:S07]  /*3430*/  @P1 BRA `(.L_x_59) ;  /* 0xfffffff800a01947 */ /* 0x000fee000383ffff */
[----:B------:R-:W2:Y:S01]  /*3440*/  S2UR UR4, SR_CgaCtaId ;  /* 0x00000000000479c3 */ /* 0x000ea20000008800 */
[----:B------:R-:W-:Y:S01]  /*3450*/  ELECT P0, URZ, PT ;  /* 0x0000000000ff782f */ /* 0x000fe20003800000 */
[----:B------:R-:W-:Y:S01]  /*3460*/  IMAD.MOV.U32 R0, RZ, RZ, 0x1 ;  /* 0x00000001ff007424 */ /* 0x000fe200078e00ff */
[----:B------:R-:W-:Y:S01]  /*3470*/  UIADD3 UR5, UPT, UPT, UR5, 0xa0, URZ ;  /* 0x000000a005057890 */ /* 0x000fe2000fffe0ff */
[----:B------:R-:W-:Y:S01]  /*3480*/  SHF.L.U32 R3, R11, 0x1f, RZ ;  /* 0x0000001f0b037819 */ /* 0x000fe200000006ff */
[----:B------:R-:W-:-:S03]  /*3490*/  UMOV UR6, 0x40 ;  /* 0x0000004000067882 */ /* 0x000fc60000000000 */
[----:B------:R-:W-:Y:S01]  /*34a0*/  UVIRTCOUNT.DEALLOC.SMPOOL 0x80 ;  /* 0x000000800000784c */ /* 0x000fe20000000000 */
[----:B--2---:R-:W-:Y:S02]  /*34b0*/  ULEA UR4, UR4, UR6, 0x18 ;  /* 0x0000000604047291 */ /* 0x004fe4000f8ec0ff */
[----:B------:R-:W-:-:S07]  /*34c0*/  ULEA UR6, UR15, UR5, 0x3 ;  /* 0x000000050f067291 */ /* 0x000fce000f8e18ff */
[----:B------:R2:W-:Y:S02]  /*34d0*/  @P0 STS.U8 [UR4+0x1c], R0 ;  /* 0x00001c00ff000988 */ /* 0x0005e40008000004 */
[----:B------:R-:W4:Y:S02]  /*34e0*/  SYNCS.PHASECHK.TRANS64.TRYWAIT P0, [UR6], R3 ;  /* 0x00000003ff0075a7 */ /* 0x000f240008001106 */
[----:B--2-4-:R-:W-:Y:S05]  /*34f0*/  @!P0 BRA `(.L_x_60) ;  /* 0x00000038004c8947 */ /* 0x014fea0003800000 */
.L_x_115:
[----:B-1----:R-:W-:-:S04]  /*3500*/  UIADD3 UR7, UPT, UPT, UR15, 0x1, URZ ;  /* 0x000000010f077890 */ /* 0x002fc8000fffe0ff */
[----:B------:R-:W-:-:S04]  /*3510*/  UISETP.NE.AND UP0, UPT, UR7, 0x4, UPT ;  /* 0x000000040700788c */ /* 0x000fc8000bf05270 */
[----:B------:R-:W-:Y:S02]  /*3520*/  USEL UR8, URZ, 0x1, UP0 ;  /* 0x00000001ff087887 */ /* 0x000fe40008000000 */
[----:B------:R-:W-:-:S04]  /*3530*/  USEL UR7, UR7, URZ, UP0 ;  /* 0x000000ff07077287 */ /* 0x000fc80008000000 */
[----:B------:R-:W-:Y:S01]  /*3540*/  ULEA UR6, UR7, UR5, 0x3 ;  /* 0x0000000507067291 */ /* 0x000fe2000f8e18ff */
[----:B------:R-:W-:-:S04]  /*3550*/  LOP3.LUT R2, R11, UR8, RZ, 0x3c, !PT ;  /* 0x000000080b027c12 */ /* 0x000fc8000f8e3cff */
[----:B--2---:R-:W-:-:S04]  /*3560*/  SHF.L.U32 R3, R2, 0x1f, RZ ;  /* 0x0000001f02037819 */ /* 0x004fc800000006ff */
[----:B------:R-:W1:Y:S02]  /*3570*/  SYNCS.PHASECHK.TRANS64.TRYWAIT P0, [UR6], R3 ;  /* 0x00000003ff0075a7 */ /* 0x000e640008001106 */
[----:B-1----:R-:W-:Y:S05]  /*3580*/  @!P0 BRA `(.L_x_61) ;  /* 0x0000003800408947 */ /* 0x002fea0003800000 */
.L_x_117:
        /* <DEDUP_REMOVED lines=9> */
.L_x_119:
[----:B------:R-:W-:-:S04]  /*3620*/  UIADD3 UR7, UPT, UPT, UR7, 0x1, URZ ;  /* 0x0000000107077890 */ /* 0x000fc8000fffe0ff */
[----:B------:R-:W-:-:S04]  /*3630*/  UISETP.NE.AND UP0, UPT, UR7, 0x4, UPT ;  /* 0x000000040700788c */ /* 0x000fc8000bf05270 */
[----:B------:R-:W-:Y:S02]  /*3640*/  USEL UR6, URZ, 0x1, UP0 ;  /* 0x00000001ff067887 */ /* 0x000fe40008000000 */
[----:B------:R-:W-:-:S04]  /*3650*/  USEL UR7, UR7, URZ, UP0 ;  /* 0x000000ff07077287 */ /* 0x000fc80008000000 */
[----:B------:R-:W-:Y:S01]  /*3660*/  ULEA UR7, UR7, UR5, 0x3 ;  /* 0x0000000507077291 */ /* 0x000fe2000f8e18ff */
[----:B-1----:R-:W-:-:S04]  /*3670*/  LOP3.LUT R3, R2, UR6, RZ, 0x3c, !PT ;  /* 0x0000000602037c12 */ /* 0x002fc8000f8e3cff */
[----:B------:R-:W-:-:S04]  /*3680*/  SHF.L.U32 R3, R3, 0x1f, RZ ;  /* 0x0000001f03037819 */ /* 0x000fc800000006ff */
[----:B------:R-:W1:Y:S02]  /*3690*/  SYNCS.PHASECHK.TRANS64.TRYWAIT P0, [UR7], R3 ;  /* 0x00000003ff0075a7 */ /* 0x000e640008001107 */
[----:B-1----:R-:W-:Y:S05]  /*36a0*/  @!P0 BRA `(.L_x_63) ;  /* 0x0000003800288947 */ /* 0x002fea0003800000 */
.L_x_121:
[----:B------:R-:W-:Y:S01]  /*36b0*/  NOP ;  /* 0x0000000000007918 */ /* 0x000fe20000000000 */
[----:B-1----:R-:W1:Y:S01]  /*36c0*/  LDS R0, [UR4+0x14] ;  /* 0x00001404ff007984 */ /* 0x002e620008000800 */
[----:B------:R-:W-:Y:S01]  /*36d0*/  ULOP3.LUT UR6, UR16, 0xffff, URZ, 0xc0, !UPT ;  /* 0x0000ffff10067892 */ /* 0x000fe2000f8ec0ff */
[----:B------:R-:W-:Y:S01]  /*36e0*/  UMOV UR8, 0xffff ;  /* 0x0000ffff00087882 */ /* 0x000fe20000000000 */
[----:B------:R-:W-:Y:S02]  /*36f0*/  UMOV UR5, 0x1 ;  /* 0x0000000100057882 */ /* 0x000fe40000000000 */
[----:B------:R-:W-:-:S04]  /*3700*/  USHF.R.U32.HI UR6, URZ, 0x5, UR6 ;  /* 0x00000005ff067899 */ /* 0x000fc80008011606 */
[----:B------:R-:W-:Y:S02]  /*3710*/  USHF.L.U32 UR8, UR8, UR6, URZ ;  /* 0x0000000608087299 */ /* 0x000fe400080006ff */
[----:B------:R-:W-:-:S04]  /*3720*/  USHF.L.U32 UR5, UR5, UR6, URZ ;  /* 0x0000000605057299 */ /* 0x000fc800080006ff */
[----:B-1----:R-:W-:-:S04]  /*3730*/  LOP3.LUT R0, R0, UR8, RZ, 0xc0, !PT ;  /* 0x0000000800007c12 */ /* 0x002fc8000f8ec0ff */
[----:B------:R-:W-:-:S13]  /*3740*/  ISETP.NE.AND P0, PT, R0, UR8, PT ;  /* 0x0000000800007c0c */ /* 0x000fda000bf05270 */
[----:B------:R-:W-:Y:S05]  /*3750*/  @P0 BRA `(.L_x_64) ;  /* 0x0000000000580947 */ /* 0x000fea0003800000 */
[----:B------:R-:W1:Y:S02]  /*3760*/  LDS R0, [UR4+0x18] ;  /* 0x00001804ff007984 */ /* 0x000e640008000800 */
[----:B-1----:R-:W-:-:S04]  /*3770*/  LOP3.LUT R0, R0, UR5, RZ, 0xc0, !PT ;  /* 0x0000000500007c12 */ /* 0x002fc8000f8ec0ff */
[----:B------:R-:W-:-:S13]  /*3780*/  ISETP.NE.AND P0, PT, R0, UR5, PT ;  /* 0x0000000500007c0c */ /* 0x000fda000bf05270 */
[----:B------:R-:W-:Y:S05]  /*3790*/  @P0 BRA `(.L_x_65) ;  /* 0x00000000003c0947 */ /* 0x000fea0003800000 */
[----:B------:R-:W1:Y:S01]  /*37a0*/  S2R R2, SR_LANEID ;  /* 0x0000000000027919 */ /* 0x000e620000000000 */
[----:B------:R-:W-:Y:S01]  /*37b0*/  ULOP3.LUT UR8, URZ, UR8, URZ, 0x33, !UPT ;  /* 0x00000008ff087292 */ /* 0x000fe2000f8e33ff */
[----:B------:R-:W-:Y:S01]  /*37c0*/  LOP3.LUT R4, RZ, UR5, RZ, 0x33, !PT ;  /* 0x00000005ff047c12 */ /* 0x000fe2000f8e33ff */
[----:B------:R-:W-:Y:S02]  /*37d0*/  VOTEU.ANY UR7, UPT, PT ;  /* 0x0000000000077886 */ /* 0x000fe400038e0100 */
[----:B------:R-:W-:Y:S01]  /*37e0*/  UFLO.U32 UR7, UR7 ;  /* 0x00000007000772bd */ /* 0x000fe200080e0000 */
[----:B------:R-:W2:Y:S01]  /*37f0*/  REDUX UR5, R4 ;  /* 0x00000000040573c4 */ /* 0x000ea20000000000 */
[----:B------:R-:W-:-:S06]  /*3800*/  IMAD.U32 R0, RZ, RZ, UR8 ;  /* 0x00000008ff007e24 */ /* 0x000fcc000f8e00ff */
[----:B------:R4:W-:Y:S01]  /*3810*/  UTCATOMSWS.AND URZ, UR8 ;  /* 0x0000000800ff79e3 */ /* 0x0009e20008000000 */
[----:B------:R-:W3:Y:S01]  /*3820*/  REDUX UR6, R0 ;  /* 0x00000000000673c4 */ /* 0x000ee20000000000 */
[----:B-1----:R-:W-:Y:S01]  /*3830*/  ISETP.EQ.U32.AND P0, PT, R2, UR7, PT ;  /* 0x0000000702007c0c */ /* 0x002fe2000bf02070 */
[----:B--2---:R-:W-:Y:S01]  /*3840*/  IMAD.U32 R2, RZ, RZ, UR5 ;  /* 0x00000005ff027e24 */ /* 0x004fe2000f8e00ff */
[----:B---3--:R-:W-:-:S11]  /*3850*/  MOV R3, UR6 ;  /* 0x0000000600037c02 */ /* 0x008fd60008000f00 */
[----:B------:R4:W-:Y:S04]  /*3860*/  @P0 ATOMS.AND RZ, [UR4+0x14], R3 ;  /* 0x00001403ffff098c */ /* 0x0009e8000a800004 */
[----:B------:R4:W-:Y:S01]  /*3870*/  @P0 ATOMS.AND RZ, [UR4+0x18], R2 ;  /* 0x00001802ffff098c */ /* 0x0009e2000a800004 */
[----:B------:R-:W-:Y:S05]  /*3880*/  BRA `(.L_x_66) ;  /* 0x0000000000147947 */ /* 0x000fea0003800000 */
.L_x_65:
[----:B------:R-:W-:Y:S02]  /*3890*/  MOV R2, 0x38b0 ;  /* 0x000038b000027802 */ /* 0x000fe40000000f00 */
[----:B---3-5:R-:W-:Y:S05]  /*38a0*/  CALL.REL.NOINC `($__internal_0_$__cuda_sm10x_tcgen05_guardrail_trap_col_being_dealloced_not_returned_by_alloc) ;  /* 0x0000003800447944 */ /* 0x028fea0003c00000 */
[----:B------:R-:W-:Y:S05]  /*38b0*/  BRA `(.L_x_66) ;  /* 0x0000000000087947 */ /* 0x000fea0003800000 */
.L_x_64:
[----:B------:R-:W-:Y:S02]  /*38c0*/  MOV R2, 0x38e0 ;  /* 0x000038e000027802 */ /* 0x000fe40000000f00 */
[----:B---3-5:R-:W-:Y:S05]  /*38d0*/  CALL.REL.NOINC `($__internal_2_$__cuda_sm10x_tcgen05_guardrail_trap_unallocated_columns_being_dealloced) ;  /* 0x0000003800507944 */ /* 0x028fea0003c00000 */
.L_x_66:
[----:B------:R-:W-:Y:S01]  /*38e0*/  NOP ;  /* 0x0000000000007918 */ /* 0x000fe20000000000 */
[----:B----4-:R-:W-:Y:S05]  /*38f0*/  EXIT ;  /* 0x000000000000794d */ /* 0x010fea0003800000 */
.L_x_48:
[----:B------:R-:W-:-:S09]  /*3900*/  UISETP.NE.OR UP2, UPT, UR8, 0x3, !UP2 ;  /* 0x000000030800788c */ /* 0x000fd2000d745670 */
[----:B------:R-:W-:Y:S05]  /*3910*/  BRA.U UP2, `(.L_x_67) ;  /* 0x0000000902c87547 */ /* 0x000fea000b800000 */
[----:B------:R-:W1:Y:S01]  /*3920*/  LDCU.64 UR6, c[0x0][0x888] ;  /* 0x00011100ff0677ac */ /* 0x000e620008000a00 */
[----:B------:R-:W2:Y:S01]  /*3930*/  LDC R0, c[0x0][0xb30] ;  /* 0x0002cc00ff007b82 */ /* 0x000ea20000000800 */
[----:B------:R-:W-:Y:S01]  /*3940*/  IMAD.MOV.U32 R30, RZ, RZ, 0x1 ;  /* 0x00000001ff1e7424 */ /* 0x000fe200078e00ff */
[----:B------:R-:W-:Y:S01]  /*3950*/  CS2R R28, SRZ ;  /* 0x00000000001c7805 */ /* 0x000fe2000001ff00 */
[----:B------:R-:W4:Y:S01]  /*3960*/  LDCU.64 UR4, c[0x0][0x890] ;  /* 0x00011200ff0477ac */ /* 0x000f220008000a00 */
[----:B------:R-:W-:Y:S01]  /*3970*/  IMAD.MOV.U32 R25, RZ, RZ, 0x2000 ;  /* 0x00002000ff197424 */ /* 0x000fe200078e00ff */
[----:B------:R-:W-:-:S03]  /*3980*/  UMOV UR8, 0x400 ;  /* 0x0000040000087882 */ /* 0x000fc60000000000 */
[----:B------:R-:W3:Y:S01]  /*3990*/  LDC R19, c[0x0][0x370] ;  /* 0x0000dc00ff137b82 */ /* 0x000ee20000000800 */
[----:B------:R-:W-:-:S07]  /*39a0*/  UPLOP3.LUT UP1, UPT, UPT, UPT, UPT, 0x40, 0x4 ;  /* 0x000000000004789c */ /* 0x000fce0003f2e870 */
[----:B------:R-:W3:Y:S01]  /*39b0*/  LDC R2, c[0x0][0xb0c] ;  /* 0x0002c300ff027b82 */ /* 0x000ee20000000800 */
[----:B-1----:R-:W-:Y:S02]  /*39c0*/  UISETP.NE.U32.AND UP2, UPT, UR6, URZ, UPT ;  /* 0x000000ff0600728c */ /* 0x002fe4000bf45070 */
[----:B------:R-:W-:Y:S02]  /*39d0*/  ULEA UR6, UR37, UR8, 0x18 ;  /* 0x0000000825067291 */ /* 0x000fe4000f8ec0ff */
[----:B------:R-:W-:Y:S02]  /*39e0*/  UISETP.NE.AND.EX UP2, UPT, UR7, URZ, UPT, UP2 ;  /* 0x000000ff0700728c */ /* 0x000fe4000bf45320 */
[----:B------:R-:W-:Y:S01]  /*39f0*/  UIADD3 UR7, UPT, UPT, UR6, 0x40, URZ ;  /* 0x0000004006077890 */ /* 0x000fe2000fffe0ff */
[----:B------:R-:W1:Y:S01]  /*3a00*/  LDC R18, c[0x0][0xb20] ;  /* 0x0002c800ff127b82 */ /* 0x000e620000000800 */
[----:B----4-:R-:W-:Y:S01]  /*3a10*/  UISETP.NE.U32.AND UP3, UPT, UR4, URZ, UPT ;  /* 0x000000ff0400728c */ /* 0x010fe2000bf65070 */
[----:B--2---:R-:W-:Y:S01]  /*3a20*/  ISETP.NE.AND P1, PT, R0, 0x1, PT ;  /* 0x000000010000780c */ /* 0x004fe20003f25270 */
[----:B------:R-:W-:-:S02]  /*3a30*/  UPRMT UR37, UR37, 0x654, UR7 ;  /* 0x0000065425257896 */ /* 0x000fc40008000007 */
[----:B------:R-:W-:-:S03]  /*3a40*/  UISETP.NE.AND.EX UP3, UPT, UR5, URZ, UPT, UP3 ;  /* 0x000000ff0500728c */ /* 0x000fc6000bf65330 */
[----:B------:R-:W2:Y:S08]  /*3a50*/  LDC.64 R32, c[0x0][0x348] ;  /* 0x0000d200ff207b82 */ /* 0x000eb00000000a00 */
[----:B------:R-:W4:Y:S08]  /*3a60*/  LDC.64 R16, c[0x0][0xb10] ;  /* 0x0002c400ff107b82 */ /* 0x000f300000000a00 */
[----:B------:R-:W1:Y:S08]  /*3a70*/  LDC.64 R6, c[0x0][0xb18] ;  /* 0x0002c600ff067b82 */ /* 0x000e700000000a00 */
[----:B------:R-:W1:Y:S08]  /*3a80*/  LDC.64 R4, c[0x0][0xb28] ;  /* 0x0002ca00ff047b82 */ /* 0x000e700000000a00 */
[----:B---3--:R-:W1:Y:S02]  /*3a90*/  LDC R24, c[0x0][0x374] ;  /* 0x0000dd00ff187b82 */ /* 0x008e640000000800 */
.L_x_75:
[C---:B------:R-:W-:Y:S02]  /*3aa0*/  LEA R0, R29.reuse, UR6, 0x3 ;  /* 0x000000061d007c11 */ /* 0x040fe4000f8e18ff */
[----:B------:R-:W-:Y:S02]  /*3ab0*/  SHF.L.U32 R3, R28, 0x1f, RZ ;  /* 0x0000001f1c037819 */ /* 0x000fe400000006ff */
[----:B------:R-:W-:Y:S02]  /*3ac0*/  LEA R20, R29, UR6, 0x4 ;  /* 0x000000061d147c11 */ /* 0x000fe4000f8e20ff */
[----:B---3--:R-:W3:Y:S02]  /*3ad0*/  SYNCS.PHASECHK.TRANS64.TRYWAIT P0, [R0+URZ+0x60], R3 ;  /* 0x00006003000075a7 */ /* 0x008ee400080011ff */
[----:B---3--:R-:W-:Y:S05]  /*3ae0*/  @!P0 BRA `(.L_x_68) ;  /* 0x0000003400308947 */ /* 0x008fea0003800000 */
.L_x_122:
[----:B------:R-:W-:Y:S01]  /*3af0*/  ISETP.GE.AND P0, PT, R72, 0x1, PT ;  /* 0x000000014800780c */ /* 0x000fe20003f06270 */
[----:B------:R-:W1:Y:S01]  /*3b00*/  LDS.128 R20, [R20+0xf0] ;  /* 0x0000f00014147984 */ /* 0x000e620000000c00 */
[----:B------:R-:W-:Y:S01]  /*3b10*/  ISETP.NE.U32.AND P4, PT, RZ, UR4, PT ;  /* 0x00000004ff007c0c */ /* 0x000fe2000bf85070 */
[----:B---3--:R-:W-:Y:S01]  /*3b20*/  VIADD R0, R0, 0x70 ;  /* 0x0000007000007836 */ /* 0x008fe20000000000 */
[----:B------:R-:W-:Y:S02]  /*3b30*/  SHF.L.U32 R26, R30, 0x1f, RZ ;  /* 0x0000001f1e1a7819 */ /* 0x000fe400000006ff */
[----:B------:R-:W-:Y:S02]  /*3b40*/  ISETP.NE.AND.EX P4, PT, RZ, UR5, PT, P4 ;  /* 0x00000005ff007c0c */ /* 0x000fe4000bf85340 */
[----:B------:R-:W-:Y:S01]  /*3b50*/  PRMT R0, RZ, 0x654, R0 ;  /* 0x00000654ff007816 */ /* 0x000fe20000000000 */
[----:B------:R-:W-:Y:S01]  /*3b60*/  @!PT LDS RZ, [RZ] ;  /* 0x00000000fffff984 */ /* 0x000fe20000000800 */
[----:B------:R-:W-:Y:S01]  /*3b70*/  @!PT LDS RZ, [RZ] ;  /* 0x00000000fffff984 */ /* 0x000fe20000000800 */
[----:B------:R-:W-:Y:S01]  /*3b80*/  @!PT LDS RZ, [RZ] ;  /* 0x00000000fffff984 */ /* 0x000fe20000000800 */
[----:B------:R-:W-:Y:S01]  /*3b90*/  @!PT LDS RZ, [RZ] ;  /* 0x00000000fffff984 */ /* 0x000fe20000000800 */
[----:B------:R3:W-:Y:S06]  /*3ba0*/  MEMBAR.ALL.CTA ;  /* 0x0000000000007992 */ /* 0x0007ec0000008000 */
[----:B---3--:R-:W3:Y:S02]  /*3bb0*/  FENCE.VIEW.ASYNC.S ;  /* 0x00000000000073c6 */ /* 0x008ee40000000000 */
[----:B---3--:R3:W-:Y:S01]  /*3bc0*/  SYNCS.ARRIVE.TRANS64.RED.A1T0 RZ, [R0+URZ], RZ ;  /* 0x000000ff00ff79a7 */ /* 0x0087e200081004ff */
[----:B-1----:R-:W-:Y:S11]  /*3bd0*/  LOP3.LUT P3, RZ, R22, 0x1, RZ, 0xc0, !PT ;  /* 0x0000000116ff7812 */ /* 0x002ff6000786c0ff */
[----:B------:R-:W-:Y:S02]  /*3be0*/  @!UPT UIADD3 URZ, UPT, UPT, URZ, URZ, URZ ;  /* 0x000000fffffff290 */ /* 0x000fe4000fffe0ff */
[----:B------:R-:W-:Y:S02]  /*3bf0*/  @P3 MOV R13, R20 ;  /* 0x00000014000d3202 */ /* 0x000fe40000000f00 */
[----:B------:R-:W-:Y:S01]  /*3c00*/  @P3 LOP3.LUT R8, R21, 0xffff, RZ, 0xc0, !PT ;  /* 0x0000ffff15083812 */ /* 0x000fe200078ec0ff */
[----:B---3--:R-:W-:Y:S06]  /*3c10*/  @!P0 BRA `(.L_x_69) ;  /* 0x0000000000a48947 */ /* 0x008fec0003800000 */
[----:B------:R-:W-:Y:S01]  /*3c20*/  IMAD.HI.U32 R31, R24, R7, RZ ;  /* 0x00000007181f7227 */ /* 0x000fe200078e00ff */
[----:B------:R-:W-:Y:S02]  /*3c30*/  ISETP.NE.AND P0, PT, R6, 0x1, PT ;  /* 0x000000010600780c */ /* 0x000fe40003f05270 */
[----:B------:R-:W-:Y:S01]  /*3c40*/  ISETP.NE.AND P2, PT, R72, 0x1, PT ;  /* 0x000000014800780c */ /* 0x000fe20003f45270 */
[----:B----4-:R-:W-:Y:S01]  /*3c50*/  IMAD.HI.U32 R34, R19, R16, RZ ;  /* 0x0000001013227227 */ /* 0x010fe200078e00ff */
[----:B------:R-:W-:Y:S02]  /*3c60*/  SHF.R.U32.HI R31, RZ, R18, R31 ;  /* 0x00000012ff1f7219 */ /* 0x000fe4000001161f */
[----:B------:R-:W-:Y:S01]  /*3c70*/  ISETP.NE.AND P5, PT, R2, 0x1, PT ;  /* 0x000000010200780c */ /* 0x000fe20003fa5270 */
[----:B------:R-:W-:Y:S01]  /*3c80*/  IMAD.HI.U32 R36, R13, R16, RZ ;  /* 0x000000100d247227 */ /* 0x000fe200078e00ff */
[----:B------:R-:W-:Y:S02]  /*3c90*/  SHF.R.U32.HI R34, RZ, R17, R34 ;  /* 0x00000011ff227219 */ /* 0x000fe40000011622 */
[----:B------:R-:W-:Y:S01]  /*3ca0*/  SEL R3, R24, R31, !P0 ;  /* 0x0000001f18037207 */ /* 0x000fe20004000000 */
[C---:B------:R-:W-:Y:S01]  /*3cb0*/  IMAD.HI.U32 R31, R8.reuse, R7, RZ ;  /* 0x00000007081f7227 */ /* 0x040fe200078e00ff */
[----:B------:R-:W-:Y:S02]  /*3cc0*/  SEL R11, R19, R34, !P5 ;  /* 0x00000022130b7207 */ /* 0x000fe40006800000 */
[----:B------:R-:W-:Y:S01]  /*3cd0*/  SHF.R.U32.HI R36, RZ, R17, R36 ;  /* 0x00000011ff247219 */ /* 0x000fe20000011624 */
[----:B------:R-:W-:Y:S01]  /*3ce0*/  IMAD.HI.U32 R38, R3, R4, RZ ;  /* 0x0000000403267227 */ /* 0x000fe200078e00ff */
[----:B------:R-:W-:Y:S03]  /*3cf0*/  SHF.R.U32.HI R31, RZ, R18, R31 ;  /* 0x00000012ff1f7219 */ /* 0x000fe6000001161f */
[----:B------:R-:W-:Y:S01]  /*3d00*/  IMAD.HI.U32 R34, R11, R4, RZ ;  /* 0x000000040b227227 */ /* 0x000fe200078e00ff */
[----:B------:R-:W-:Y:S02]  /*3d10*/  @P2 SHF.R.U32.HI R3, RZ, R5, R38 ;  /* 0x00000005ff032219 */ /* 0x000fe40000011626 */
[----:B------:R-:W-:Y:S02]  /*3d20*/  SEL R9, R8, R31, !P0 ;  /* 0x0000001f08097207 */ /* 0x000fe40004000000 */
[----:B------:R-:W-:Y:S01]  /*3d30*/  @P2 SHF.R.U32.HI R11, RZ, R5, R34 ;  /* 0x00000005ff0b2219 */ /* 0x000fe20000011622 */
[C---:B------:R-:W-:Y:S01]  /*3d40*/  IMAD R10, R72.reuse, R3, RZ ;  /* 0x00000003480a7224 */ /* 0x040fe200078e02ff */
[----:B------:R-:W-:Y:S01]  /*3d50*/  SEL R3, R13, R36, !P5 ;  /* 0x000000240d037207 */ /* 0x000fe20006800000 */
[C---:B------:R-:W-:Y:S03]  /*3d60*/  IMAD.HI.U32 R14, R9.reuse, R4, RZ ;  /* 0x00000004090e7227 */ /* 0x040fe600078e00ff */
[----:B------:R-:W-:Y:S01]  /*3d70*/  ISETP.GE.AND P0, PT, R9, R10, PT ;  /* 0x0000000a0900720c */ /* 0x000fe20003f06270 */
[C---:B------:R-:W-:Y:S01]  /*3d80*/  IMAD R12, R72.reuse, R11, RZ ;  /* 0x0000000b480c7224 */ /* 0x040fe200078e02ff */
[-C--:B------:R-:W-:Y:S04]  /*3d90*/  SHF.R.U32.HI R14, RZ, R5.reuse, R14 ;  /* 0x00000005ff0e7219 */ /* 0x080fe8000001160e */
[----:B------:R-:W-:Y:S02]  /*3da0*/  ISETP.GE.OR P0, PT, R3, R12, P0 ;  /* 0x0000000c0300720c */ /* 0x000fe40000706670 */
[----:B------:R-:W-:Y:S05]  /*3db0*/  SEL R15, R9, R14, !P2 ;  /* 0x0000000e090f7207 */ /* 0x000fea0005000000 */
[----:B------:R-:W-:Y:S04]  /*3dc0*/  IMAD.MOV R14, RZ, RZ, -R15 ;  /* 0x000000ffff0e7224 */ /* 0x000fe800078e0a0f */
[----:B------:R-:W-:Y:S02]  /*3dd0*/  IMAD R14, R72, R14, R9 ;  /* 0x0000000e480e7224 */ /* 0x000fe400078e0209 */
[C---:B------:R-:W-:Y:S05]  /*3de0*/  @!P0 IMAD.HI.U32 R10, R3.reuse, R4, RZ ;  /* 0x00000004030a8227 */ /* 0x040fea00078e00ff */
[----:B------:R-:W-:Y:S04]  /*3df0*/  @!P0 SHF.R.U32.HI R10, RZ, R5, R10 ;  /* 0x00000005ff0a8219 */ /* 0x000fe8000001160a */
[----:B------:R-:W-:Y:S01]  /*3e00*/  @!P0 SEL R0, R3, R10, !P2 ;  /* 0x0000000a03008207 */ /* 0x000fe20005000000 */
[----:B------:R-:W-:Y:S03]  /*3e10*/  IMAD.MOV R10, RZ, RZ, -R3 ;  /* 0x000000ffff0a7224 */ /* 0x000fe600078e0a03 */
[----:B------:R-:W-:Y:S01]  /*3e20*/  @!P0 IADD3 R15, PT, PT, R15, -R0, RZ ;  /* 0x800000000f0f8210 */ /* 0x000fe20007ffe0ff */
[----:B------:R-:W-:Y:S01]  /*3e30*/  @!P0 IMAD R0, R11, R14, R0 ;  /* 0x0000000e0b008224 */ /* 0x000fe200078e0200 */
[----:B------:R-:W-:Y:S01]  /*3e40*/  IADD3 R11, PT, PT, -R9, RZ, RZ ;  /* 0x000000ff090b7210 */ /* 0x000fe20007ffe1ff */
[----:B------:R-:W-:Y:S02]  /*3e50*/  IMAD R13, R2, R10, R13 ;  /* 0x0000000a020d7224 */ /* 0x000fe400078e020d */
[----:B------:R-:W-:Y:S02]  /*3e60*/  @!P0 IMAD R9, R15, R72, R3 ;  /* 0x000000480f098224 */ /* 0x000fe400078e0203 */
[----:B------:R-:W-:Y:S02]  /*3e70*/  @!P0 IMAD.MOV.U32 R3, RZ, RZ, R0 ;  /* 0x000000ffff038224 */ /* 0x000fe400078e0000 */
[----:B------:R-:W-:Y:S02]  /*3e80*/  IMAD R8, R6, R11, R8 ;  /* 0x0000000b06087224 */ /* 0x000fe400078e0208 */
[----:B------:R-:W-:Y:S02]  /*3e90*/  IMAD R13, R3, R2, R13 ;  /* 0x00000002030d7224 */ /* 0x000fe400078e020d */
[----:B------:R-:W-:Y:S02]  /*3ea0*/  IMAD R8, R9, R6, R8 ;  /* 0x0000000609087224 */ /* 0x000fe400078e0208 */
.L_x_69:
[----:B------:R-:W-:Y:S05]  /*3eb0*/  BRA.U UP1, `(.L_x_70) ;  /* 0x0000000101107547 */ /* 0x000fea000b800000 */
[----:B------:R-:W-:Y:S04]  /*3ec0*/  MOV R0, UR13 ;  /* 0x0000000d00007c02 */ /* 0x000fe80008000f00 */
[----:B------:R-:W-:Y:S04]  /*3ed0*/  SHF.L.U32 R3, R0, 0x1f, RZ ;  /* 0x0000001f00037819 */ /* 0x000fe800000006ff */
[----:B------:R-:W1:Y:S02]  /*3ee0*/  SYNCS.PHASECHK.TRANS64.TRYWAIT P0, [UR6+0x58], R3 ;  /* 0x00005803ff0075a7 */ /* 0x000e640008001106 */
[----:B-1----:R-:W-:Y:S05]  /*3ef0*/  @!P0 BRA `(.L_x_71) ;  /* 0x0000003000408947 */ /* 0x002fea0003800000 */
.L_x_70:
[----:B------:R-:W-:Y:S05]  /*3f00*/  BRA.U !UP3, `(.L_x_72) ;  /* 0x000000010b347547 */ /* 0x000fea000b800000 */
[----:B------:R-:W-:Y:S01]  /*3f10*/  UPLOP3.LUT UP0, UPT, UPT, UPT, UP2, 0x80, 0x8 ;  /* 0x000000000008789c */ /* 0x000fe20003f0f020 */
[----:B-1----:R-:W-:Y:S02]  /*3f20*/  HFMA2 R0, -RZ, RZ, 0, 5.9604644775390625e-08 ;  /* 0x00000001ff007431 */ /* 0x002fe400000001ff */
[----:B------:R-:W-:Y:S03]  /*3f30*/  IMAD.MOV.U32 R164, RZ, RZ, 0x1 ;  /* 0x00000001ffa47424 */ /* 0x000fe600078e00ff */
[----:B------:R-:W-:Y:S05]  /*3f40*/  PLOP3.LUT P0, PT, PT, PT, UP0, 0x80, 0x8 ;  /* 0x000000000008781c */ /* 0x000fea0003f0f008 */
[----:B------:R-:W1:Y:S01]  /*3f50*/  @UP0 LDCU.64 UR8, c[0x0][0x888] ;  /* 0x00011100ff0807ac */ /* 0x000e620008000a00 */
[----:B------:R-:W-:Y:S07]  /*3f60*/  @UP0 UIMAD UR7, UR36, UR4, URZ ;  /* 0x00000004240702a4 */ /* 0x000fee000f8e02ff */
[----:B------:R-:W-:Y:S01]  /*3f70*/  @!P0 PRMT R164, R0, 0x7610, R164 ;  /* 0x0000761000a48816 */ /* 0x000fe200000000a4 */
[----:B-1----:R-:W-:Y:S03]  /*3f80*/  @UP0 UIMAD.WIDE UR8, UR7, 0x4, UR8 ;  /* 0x00000004070808a5 */ /* 0x002fe6000f8e0208 */
[----:B------:R-:W1:Y:S03]  /*3f90*/  @!UP0 LDCU UR7, c[0x0][0x880] ;  /* 0x00011000ff0787ac */ /* 0x000e660008000800 */
[----:B------:R-:W-:Y:S01]  /*3fa0*/  IMAD.U32 R10, RZ, RZ, UR8 ;  /* 0x00000008ff0a7e24 */ /* 0x000fe2000f8e00ff */
[----:B------:R-:W-:Y:S05]  /*3fb0*/  MOV R11, UR9 ;  /* 0x00000009000b7c02 */ /* 0x000fea0008000f00 */
[----:B-----5:R3:W5:Y:S02]  /*3fc0*/  @P0 LDG.E R81, desc[UR40][R10.64] ;  /* 0x000000280a510981 */ /* 0x020764000c1e1900 */
[----:B-1-3--:R-:W-:Y:S07]  /*3fd0*/  @!P0 IMAD.U32 R81, RZ, RZ, UR7 ;  /* 0x00000007ff518e24 */ /* 0x00afee000f8e00ff */
.L_x_72:
[----:B-----5:R-:W-:Y:S01]  /*3fe0*/  @!P4 FSETP.EQ.AND P5, PT, R81, RZ, PT ;  /* 0x000000ff5100c20b */ /* 0x020fe20003fa2000 */
[----:B------:R-:W-:Y:S01]  /*3ff0*/  @!UPT UIADD3 URZ, UPT, UPT, URZ, URZ, URZ ;  /* 0x000000fffffff290 */ /* 0x000fe2000fffe0ff */
[----:B------:R-:W-:Y:S11]  /*4000*/  @!P4 BRA `(.L_x_73) ;  /* 0x000000000014c947 */ /* 0x000ff60003800000 */
[----:B------:R-:W-:Y:S02]  /*4010*/  LOP3.LUT P0, RZ, R164, 0xff, RZ, 0xc0, !PT ;  /* 0x000000ffa4ff7812 */ /* 0x000fe4000780c0ff */
[----:B------:R-:W-:Y:S04]  /*4020*/  PLOP3.LUT P5, PT, PT, PT, UP0, 0x80, 0x8 ;  /* 0x000000000008781c */ /* 0x000fe80003faf008 */
[----:B------:R-:W-:Y:S07]  /*4030*/  PLOP3.LUT P5, PT, P5, PT, PT, 0x8, 0x80 ;  /* 0x000000000080781c */ /* 0x000fee0002fae170 */
[----:B------:R-:W-:Y:S11]  /*4040*/  @P0 FSETP.EQ.AND P5, PT, R81, RZ, PT ;  /* 0x000000ff5100020b */ /* 0x000ff60003fa2000 */
[----:B------:R-:W-:Y:S02]  /*4050*/  @!UPT UIADD3 URZ, UPT, UPT, URZ, URZ, URZ ;  /* 0x000000fffffff290 */ /* 0x000fe4000fffe0ff */
.L_x_73:
[----:B------:R-:W3:Y:S01]  /*4060*/  SYNCS.PHASECHK.TRANS64.TRYWAIT P4, [UR6+0x48], R26 ;  /* 0x0000481aff0075a7 */ /* 0x000ee20008081106 */
[----:B------:R-:W-:Y:S01]  /*4070*/  @P3 SHF.R.U32.HI R27, RZ, 0x10, R21 ;  /* 0x00000010ff1b3819 */ /* 0x000fe20000011615 */
[----:B------:R-:W-:Y:S01]  /*4080*/  VIADD R29, R29, 0x1 ;  /* 0x000000011d1d7836 */ /* 0x000fe20000000000 */
[----:B------:R-:W5:Y:S08]  /*4090*/  LDC.64 R14, c[0x0][0xb10] ;  /* 0x0002c400ff0e7b82 */ /* 0x000f700000000a00 */
[----:B------:R-:W2:Y:S08]  /*40a0*/  LDC.64 R10, c[0x0][0xb18] ;  /* 0x0002c600ff0a7b82 */ /* 0x000eb00000000a00 */
[----:B-1----:R-:W1:Y:S08]  /*40b0*/  @!P1 LDC R0, c[0x0][0xb20] ;  /* 0x0002c800ff009b82 */ /* 0x002e700000000800 */
[----:B------:R-:W4:Y:S01]  /*40c0*/  @!P1 LDC R3, c[0x0][0xb0c] ;  /* 0x0002c300ff039b82 */ /* 0x000f220000000800 */
[----:B-----5:R-:W-:Y:S05]  /*40d0*/  @!P1 IMAD.HI.U32 R14, R13, R14, RZ ;  /* 0x0000000e0d0e9227 */ /* 0x020fea00078e00ff */
[----:B------:R-:W-:Y:S01]  /*40e0*/  @!P1 SHF.R.U32.HI R14, RZ, R15, R14 ;  /* 0x0000000fff0e9219 */ /* 0x000fe2000001160e */
[----:B--2---:R-:W-:Y:S01]  /*40f0*/  @!P1 IMAD.HI.U32 R11, R8, R11, RZ ;  /* 0x0000000b080b9227 */ /* 0x004fe200078e00ff */
[----:B------:R-:W-:Y:S04]  /*4100*/  @!P1 ISETP.NE.AND P0, PT, R10, 0x1, PT ;  /* 0x000000010a00980c */ /* 0x000fe80003f05270 */
[----:B-1----:R-:W-:Y:S02]  /*4110*/  @!P1 SHF.R.U32.HI R9, RZ, R0, R11 ;  /* 0x00000000ff099219 */ /* 0x002fe4000001160b */
[----:B----4-:R-:W-:Y:S02]  /*4120*/  @!P1 ISETP.NE.AND P2, PT, R3, 0x1, PT ;  /* 0x000000010300980c */ /* 0x010fe40003f45270 */
[----:B------:R-:W-:Y:S02]  /*4130*/  @!P1 SEL R9, R8, R9, !P0 ;  /* 0x0000000908099207 */ /* 0x000fe40004000000 */
[----:B------:R-:W-:Y:S02]  /*4140*/  ELECT P0, URZ, PT ;  /* 0x0000000000ff782f */ /* 0x000fe40003800000 */
[----:B------:R-:W-:Y:S05]  /*4150*/  @!P1 SEL R14, R13, R14, !P2 ;  /* 0x0000000e0d0e9207 */ /* 0x000fea0005000000 */
[----:B------:R-:W-:Y:S02]  /*4160*/  @!P1 IMAD.IADD R0, R9, 0x1, -R14 ;  /* 0x0000000109009824 */ /* 0x000fe400078e0a0e */
[----:B------:R-:W-:Y:S02]  /*4170*/  @!P1 IMAD.IADD R9, R14, 0x1, -R9 ;  /* 0x000000010e099824 */ /* 0x000fe400078e0a09 */
[----:B------:R-:W-:Y:S02]  /*4180*/  @!P1 IMAD R13, R0, R3, R13 ;  /* 0x00000003000d9224 */ /* 0x000fe400078e020d */
[----:B------:R-:W-:Y:S01]  /*4190*/  @!P1 IMAD R8, R9, R10, R8 ;  /* 0x0000000a09089224 */ /* 0x000fe200078e0208 */
[----:B---3--:R-:W-:Y:S06]  /*41a0*/  @!P4 BRA `(.L_x_74) ;  /* 0x0000002c00acc947 */ /* 0x008fec0003800000 */
.L_x_125:
[----:B------:R-:W-:Y:S01]  /*41b0*/  PLOP3.LUT P5, PT, P5, P0, PT, 0xf2, 0x2f ;  /* 0x00000000002f781c */ /* 0x000fe20002fa1e72 */
[----:B------:R-:W-:Y:S01]  /*41c0*/  UMOV UR14, 0x0 ;  /* 0x00000000000e7882 */ /* 0x000fe20000000000 */
[----:B------:R-:W-:Y:S01]  /*41d0*/  LOP3.LUT R30, R30, 0x1, RZ, 0x3c, !PT ;  /* 0x000000011e1e7812 */ /* 0x000fe200078e3cff */
[----:B------:R-:W-:Y:S01]  /*41e0*/  UMOV UR15, 0x10000000 ;  /* 0x10000000000f7882 */ /* 0x000fe20000000000 */
[----:B------:R-:W-:Y:S01]  /*41f0*/  UMOV UR12, UR36 ;  /* 0x00000024000c7c82 */ /* 0x000fe20008000000 */
[----:B------:R-:W-:Y:S08]  /*4200*/  @P3 R2UR UR36, R27 ;  /* 0x000000001b2432ca */ /* 0x000ff000000e0000 */
[----:B-1----:R-:W-:Y:S01]  /*4210*/  @!P5 IADD3 R3, P0, PT, R32, 0x580, RZ ;  /* 0x000005802003d810 */ /* 0x002fe20007f1e0ff */
[----:B------:R-:W-:Y:S01]  /*4220*/  @!P5 IMAD.SHL.U32 R155, R155, 0x40, RZ ;  /* 0x000000409b9bd824 */ /* 0x000fe200078e00ff */
[----:B------:R-:W-:Y:S01]  /*4230*/  VOTEU.ALL UP1, P5 ;  /* 0x0000000000ff7886 */ /* 0x000fe20002820000 */
[----:B------:R-:W-:Y:S01]  /*4240*/  @!P5 IMAD.SHL.U32 R165, R165, 0x80, RZ ;  /* 0x00000080a5a5d824 */ /* 0x000fe200078e00ff */
[----:B------:R-:W-:Y:S01]  /*4250*/  @!P5 R2UR UR8, R3 ;  /* 0x000000000308d2ca */ /* 0x000fe200000e0000 */
[----:B------:R-:W-:Y:S01]  /*4260*/  @!P5 IMAD.X R0, RZ, RZ, R33, P0 ;  /* 0x000000ffff00d224 */ /* 0x000fe200000e0621 */
[----:B------:R-:W-:Y:S01]  /*4270*/  @!P5 R2UR UR10, R155 ;  /* 0x000000009b0ad2ca */ /* 0x000fe200000e0000 */
[----:B------:R-:W-:Y:S01]  /*4280*/  @!UP1 UIADD3 UR9, UPT, UPT, UR6, 0x40, URZ ;  /* 0x0000004006099890 */ /* 0x000fe2000fffe0ff */
[----:B------:R-:W-:Y:S01]  /*4290*/  @!P5 R2UR UR11, R165 ;  /* 0x00000000a50bd2ca */ /* 0x000fe200000e0000 */
[----:B------:R-:W-:Y:S01]  /*42a0*/  IMAD.IADD R155, R8, 0x1, R143 ;  /* 0x00000001089b7824 */ /* 0x000fe200078e028f */
[----:B------:R-:W-:Y:S01]  /*42b0*/  @!P5 R2UR UR7, R0 ;  /* 0x000000000007d2ca */ /* 0x000fe200000e0000 */
[----:B------:R-:W-:Y:S01]  /*42c0*/  IMAD.IADD R165, R13, 0x1, R154 ;  /* 0x000000010da57824 */ /* 0x000fe200078e029a */
[C---:B------:R-:W-:Y:S04]  /*42d0*/  ISETP.NE.AND P0, PT, R29.reuse, 0x2, PT ;  /* 0x000000021d00780c */ /* 0x040fe80003f05270 */
[----:B------:R-:W-:Y:S01]  /*42e0*/  SEL R3, RZ, 0x1, P0 ;  /* 0x00000001ff037807 */ /* 0x000fe20000000000 */
[----:B------:R-:W-:Y:S01]  /*42f0*/  IMAD.U32 R10, RZ, RZ, UR8 ;  /* 0x00000008ff0a7e24 */ /* 0x000fe2000f8e00ff */
[----:B------:R-:W-:Y:S01]  /*4300*/  @!UP1 UIADD3 UR8, UPT, UPT, UR6, 0x200, URZ ;  /* 0x0000020006089890 */ /* 0x000fe2000fffe0ff */
[----:B------:R-:W-:Y:S01]  /*4310*/  SEL R29, R29, RZ, P0 ;  /* 0x000000ff1d1d7207 */ /* 0x000fe20000000000 */
[----:B------:R-:W-:Y:S01]  /*4320*/  VOTEU.ALL UP1, P5 ;  /* 0x0000000000ff7886 */ /* 0x000fe20002820000 */
[----:B------:R-:W-:Y:S02]  /*4330*/  LOP3.LUT R28, R28, R3, RZ, 0x3c, !PT ;  /* 0x000000031c1c7212 */ /* 0x000fe400078e3cff */
[----:B------:R-:W-:Y:S01]  /*4340*/  IMAD.U32 R11, RZ, RZ, UR7 ;  /* 0x00000007ff0b7e24 */ /* 0x000fe2000f8e00ff */
[----:B------:R-:W-:Y:S04]  /*4350*/  @!P5 R2UR UR16, R10 ;  /* 0x000000000a10d2ca */ /* 0x000fe800000e0000 */
[----:B------:R-:W-:Y:S11]  /*4360*/  @!P5 R2UR UR17, R11 ;  /* 0x000000000b11d2ca */ /* 0x000ff600000e0000 */
[----:B------:R-:W-:Y:S02]  /*4370*/  @!UPT UIADD3 URZ, UPT, UPT, URZ, URZ, URZ ;  /* 0x000000fffffff290 */ /* 0x000fe4000fffe0ff */
[----:B------:R3:W-:Y:S01]  /*4380*/  @!UP1 UTMALDG.3D [UR8], [UR16], desc[UR14] ;  /* 0x00000e08100095b4 */ /* 0x0007e20008011000 */
[----:B------:R3:W-:Y:S01]  /*4390*/  @!P5 SYNCS.ARRIVE.TRANS64.RED.A0TR RZ, [UR6+0x40], R25 ;  /* 0x00004019ffffd9a7 */ /* 0x0007e20008300406 */
[----:B------:R-:W-:Y:S01]  /*43a0*/  UPLOP3.LUT UP1, UPT, UPT, UPT, UPT, 0x80, 0x8 ;  /* 0x000000000008789c */ /* 0x000fe20003f2f070 */
[----:B------:R-:W-:Y:S01]  /*43b0*/  SYNCS.ARRIVE.TRANS64.RED.A1T0 RZ, [UR37], RZ ;  /* 0x000000ffffff79a7 */ /* 0x000fe20008100425 */
[----:B------:R-:W-:Y:S09]  /*43c0*/  @P3 BRA `(.L_x_75) ;  /* 0xfffffff400b43947 */ /* 0x000ff2000383ffff */
[----:B------:R-:W-:Y:S07]  /*43d0*/  MOV R0, UR6 ;  /* 0x0000000600007c02 */ /* 0x000fee0008000f00 */
.L_x_76:
[----:B-1----:R-:W-:-:S04]  /*43e0*/  SHF.L.U32 R3, R30, 0x1f, RZ ;  /* 0x0000001f1e037819 */ /* 0x002fc800000006ff */
[----:B------:R1:W2:Y:S03]  /*43f0*/  SYNCS.PHASECHK.TRANS64.TRYWAIT P0, [R0+URZ+0x48], R3 ;  /* 0x00004803000075a7 */ /* 0x0002a600080011ff */
[----:B--2---:R-:W-:Y:S05]  /*4400*/  @!P0 NANOSLEEP.SYNCS 0x989680 ;  /* 0x009896800000895d */ /* 0x004fea0003900000 */
[----:B------:R-:W2:Y:S02]  /*4410*/  @!P0 SYNCS.PHASECHK.TRANS64 P0, [R0+URZ+0x48], R3 ;  /* 0x00004803000085a7 */ /* 0x000ea400080010ff */
[----:B--23--:R-:W-:Y:S05]  /*4420*/  @P0 EXIT ;  /* 0x000000000000094d */ /* 0x00cfea0003800000 */
[----:B------:R-:W-:Y:S05]  /*4430*/  BRA `(.L_x_76) ;  /* 0xfffffffc00e87947 */ /* 0x000fea000383ffff */
.L_x_67:
[----:B------:R-:W-:-:S06]  /*4440*/  UISETP.GE.AND UP1, UPT, UR8, 0x4, UPT ;  /* 0x000000040800788c */ /* 0x000fcc000bf26270 */
[----:B------:R-:W-:-:S13]  /*4450*/  PLOP3.LUT P0, PT, PT, PT, UP1, 0x80, 0x8 ;  /* 0x000000000008781c */ /* 0x000fda0003f0f018 */
[----:B------:R-:W-:Y:S05]  /*4460*/  @!P0 EXIT ;  /* 0x000000000000894d */ /* 0x000fea0003800000 */
[----:B------:R-:W-:Y:S01]  /*4470*/  BAR.SYNC.DEFER_BLOCKING 0x6, 0xa0 ;  /* 0x0182800000007b1d */ /* 0x000fe20000010000 */
[C---:B------:R-:W-:Y:S02]  /*4480*/  IMAD.SHL.U32 R3, R166.reuse, 0x40, RZ ;  /* 0x00000040a6037824 */ /* 0x040fe400078e00ff */
[----:B------:R-:W-:Y:S02]  /*4490*/  HFMA2 R76, -RZ, RZ, 0, 0 ;  /* 0x00000000ff4c7431 */ /* 0x000fe400000001ff */
[C---:B------:R-:W-:Y:S01]  /*44a0*/  IMAD.SHL.U32 R168, R166.reuse, 0x8, RZ ;  /* 0x00000008a6a87824 */ /* 0x040fe200078e00ff */
[----:B------:R-:W-:Y:S01]  /*44b0*/  CS2R R174, SRZ ;  /* 0x0000000000ae7805 */ /* 0x000fe2000001ff00 */
[----:B------:R-:W-:Y:S01]  /*44c0*/  IMAD.U32 R79, R166, 0x10000, RZ ;  /* 0x00010000a64f7824 */ /* 0x000fe200078e00ff */
[----:B------:R-:W-:Y:S01]  /*44d0*/  UMOV UR43, 0x400 ;  /* 0x00000400002b7882 */ /* 0x000fe20000000000 */
[----:B------:R-:W-:Y:S01]  /*44e0*/  LOP3.LUT R5, R3, 0x180, RZ, 0xc0, !PT ;  /* 0x0000018003057812 */ /* 0x000fe200078ec0ff */
[----:B------:R-:W-:Y:S01]  /*44f0*/  ULEA UR43, UR37, UR43, 0x18 ;  /* 0x0000002b252b7291 */ /* 0x000fe2000f8ec0ff */
[----:B------:R-:W1:Y:S01]  /*4500*/  LDC R167, c[0x0][0x370] ;  /* 0x0000dc00ffa77b82 */ /* 0x000e620000000800 */
[----:B------:R-:W-:Y:S01]  /*4510*/  LOP3.LUT R79, R79, 0x600000, RZ, 0xc0, !PT ;  /* 0x006000004f4f7812 */ /* 0x000fe200078ec0ff */
[----:B------:R-:W-:Y:S01]  /*4520*/  IMAD.MOV.U32 R181, RZ, RZ, RZ ;  /* 0x000000ffffb57224 */ /* 0x000fe200078e00ff */
[----:B------:R-:W-:Y:S01]  /*4530*/  LOP3.LUT R168, R5, 0x30, R168, 0xf8, !PT ;  /* 0x0000003005a87812 */ /* 0x000fe200078ef8a8 */
[----:B------:R-:W-:Y:S01]  /*4540*/  UIADD3 UR4, UPT, UPT, UR43, 0x2200, URZ ;  /* 0x000022002b047890 */ /* 0x000fe2000fffe0ff */
[----:B------:R-:W-:Y:S01]  /*4550*/  IMAD.MOV.U32 R173, RZ, RZ, RZ ;  /* 0x000000ffffad7224 */ /* 0x000fe200078e00ff */
[----:B------:R-:W2:Y:S01]  /*4560*/  LDCU.64 UR46, c[0x0][0x348] ;  /* 0x00006900ff2e77ac */ /* 0x000ea20008000a00 */
[----:B------:R-:W-:Y:S01]  /*4570*/  LOP3.LUT R168, R168, 0x1e40, R3, 0xf8, !PT ;  /* 0x00001e40a8a87812 */ /* 0x000fe200078ef803 */
[----:B------:R-:W4:Y:S01]  /*4580*/  LDC R74, c[0x0][0xb0c] ;  /* 0x0002c300ff4a7b82 */ /* 0x000f220000000800 */
[----:B------:R-:W-:Y:S01]  /*4590*/  IMAD.SHL.U32 R3, R166, 0x10, RZ ;  /* 0x00000010a6037824 */ /* 0x000fe200078e00ff */
[----:B------:R-:W-:Y:S01]  /*45a0*/  MOV R179, UR4 ;  /* 0x0000000400b37c02 */ /* 0x000fe20008000f00 */
[----:B------:R-:W1:Y:S03]  /*45b0*/  LDCU.64 UR38, c[0x0][0x888] ;  /* 0x00011100ff2677ac */ /* 0x000e660008000a00 */
[C---:B------:R-:W-:Y:S01]  /*45c0*/  LOP3.LUT R5, R3.reuse, 0x20, RZ, 0xc0, !PT ;  /* 0x0000002003057812 */ /* 0x040fe200078ec0ff */
[----:B------:R-:W3:Y:S01]  /*45d0*/  LDS R0, [UR43+0x110] ;  /* 0x0001102bff007984 */ /* 0x000ee20008000800 */
[----:B------:R-:W1:Y:S01]  /*45e0*/  LDC R170, c[0x0][0xb20] ;  /* 0x0002c800ffaa7b82 */ /* 0x000e620000000800 */
[----:B------:R-:W-:Y:S01]  /*45f0*/  LOP3.LUT R3, R3, 0x40, RZ, 0xc0, !PT ;  /* 0x0000004003037812 */ /* 0x000fe200078ec0ff */
[----:B------:R-:W-:-:S06]  /*4600*/  UIADD3 UR42, UPT, UPT, UR43, 0x200, URZ ;  /* 0x000002002b2a7890 */ /* 0x000fcc000fffe0ff */
[----:B------:R-:W1:Y:S08]  /*4610*/  LDC R73, c[0x0][0xb30] ;  /* 0x0002cc00ff497b82 */ /* 0x000e700000000800 */
[----:B------:R-:W1:Y:S08]  /*4620*/  LDC.64 R152, c[0x0][0xb10] ;  /* 0x0002c400ff987b82 */ /* 0x000e700000000a00 */
[----:B------:R-:W1:Y:S08]  /*4630*/  LDC.64 R70, c[0x0][0xb18] ;  /* 0x0002c600ff467b82 */ /* 0x000e700000000a00 */
[----:B------:R-:W1:Y:S01]  /*4640*/  LDC.64 R148, c[0x0][0x888] ;  /* 0x00022200ff947b82 */ /* 0x000e620000000a00 */
[----:B---3--:R-:W-:-:S07]  /*4650*/  IMAD.IADD R79, R0, 0x1, R79 ;  /* 0x00000001004f7824 */ /* 0x008fce00078e024f */
[----:B------:R-:W3:Y:S01]  /*4660*/  LDC.64 R68, c[0x0][0xb28] ;  /* 0x0002ca00ff447b82 */ /* 0x000ee20000000a00 */
[----:B------:R-:W-:-:S05]  /*4670*/  VIADD R0, R168, UR43 ;  /* 0x0000002ba8007c36 */ /* 0x000fca0008000000 */
[--C-:B------:R-:W-:Y:S02]  /*4680*/  IADD3 R178, PT, PT, -R5, 0x200, R0.reuse ;  /* 0x0000020005b27810 */ /* 0x100fe40007ffe100 */
[----:B------:R-:W1:Y:S01]  /*4690*/  LDC.64 R150, c[0x0][0x890] ;  /* 0x00022400ff967b82 */ /* 0x000e620000000a00 */
[----:B------:R-:W-:Y:S02]  /*46a0*/  IADD3 R177, PT, PT, -R3, 0x200, R0 ;  /* 0x0000020003b17810 */ /* 0x000fe40007ffe100 */
[----:B------:R-:W-:-:S05]  /*46b0*/  IMAD.IADD R176, R178, 0x1, -R3 ;  /* 0x00000001b2b07824 */ /* 0x000fca00078e0a03 */
[----:B------:R-:W1:Y:S08]  /*46c0*/  LDC.64 R146, c[0x0][0x8b0] ;  /* 0x00022c00ff927b82 */ /* 0x000e700000000a00 */
[----:B------:R-:W1:Y:S08]  /*46d0*/  LDC.64 R144, c[0x0][0x8a8] ;  /* 0x00022a00ff907b82 */ /* 0x000e700000000a00 */
[----:B--2-4-:R-:W1:Y:S02]  /*46e0*/  LDC R172, c[0x0][0x374] ;  /* 0x0000dd00ffac7b82 */ /* 0x014e640000000800 */
.L_x_94:
[C---:B------:R-:W-:Y:S02]  /*46f0*/  LEA R0, R181.reuse, UR43, 0x3 ;  /* 0x0000002bb5007c11 */ /* 0x040fe4000f8e18ff */
[----:B------:R-:W-:Y:S02]  /*4700*/  SHF.L.U32 R3, R174, 0x1f, RZ ;  /* 0x0000001fae037819 */ /* 0x000fe400000006ff */
[----:B------:R-:W-:Y:S02]  /*4710*/  LEA R16, R181, UR43, 0x4 ;  /* 0x0000002bb5107c11 */ /* 0x000fe4000f8e20ff */
[----:B--2---:R-:W2:Y:S02]  /*4720*/  SYNCS.PHASECHK.TRANS64.TRYWAIT P0, [R0+URZ+0x60], R3 ;  /* 0x00006003000075a7 */ /* 0x004ea400080011ff */
[----:B-12---:R-:W-:Y:S05]  /*4730*/  @!P0 BRA `(.L_x_77) ;  /* 0x0000002800608947 */ /* 0x006fea0003800000 */
.L_x_126:
[----:B------:R-:W4:Y:S01]  /*4740*/  LDC.64 R12, c[0x0][0xb10] ;  /* 0x0002c400ff0c7b82 */ /* 0x000f220000000a00 */
[----:B------:R-:W3:Y:S01]  /*4750*/  LDS.128 R16, [R16+0xf0] ;  /* 0x0000f00010107984 */ /* 0x000ee20000000c00 */
[----:B-1----:R-:W-:Y:S01]  /*4760*/  ISETP.NE.AND P1, PT, R73, 0x1, PT ;  /* 0x000000014900780c */ /* 0x002fe20003f25270 */
[----:B--2---:R-:W-:Y:S01]  /*4770*/  VIADD R0, R0, 0x70 ;  /* 0x0000007000007836 */ /* 0x004fe20000000000 */
[----:B------:R-:W-:Y:S04]  /*4780*/  ISETP.GE.AND P0, PT, R72, 0x1, PT ;  /* 0x000000014800780c */ /* 0x000fe80003f06270 */
[----:B------:R-:W1:Y:S01]  /*4790*/  LDC.64 R10, c[0x0][0xb18] ;  /* 0x0002c600ff0a7b82 */ /* 0x000e620000000a00 */
[----:B------:R-:W-:Y:S01]  /*47a0*/  PRMT R0, RZ, 0x654, R0 ;  /* 0x00000654ff007816 */ /* 0x000fe20000000000 */
[----:B------:R-:W-:Y:S01]  /*47b0*/  @!PT LDS RZ, [RZ] ;  /* 0x00000000fffff984 */ /* 0x000fe20000000800 */
[----:B------:R-:W-:Y:S01]  /*47c0*/  @!PT LDS RZ, [RZ] ;  /* 0x00000000fffff984 */ /* 0x000fe20000000800 */
[----:B------:R-:W-:Y:S01]  /*47d0*/  @!PT LDS RZ, [RZ] ;  /* 0x00000000fffff984 */ /* 0x000fe20000000800 */
[----:B------:R-:W-:Y:S01]  /*47e0*/  @!PT LDS RZ, [RZ] ;  /* 0x00000000fffff984 */ /* 0x000fe20000000800 */
[----:B------:R2:W-:Y:S06]  /*47f0*/  MEMBAR.ALL.CTA ;  /* 0x0000000000007992 */ /* 0x0005ec0000008000 */
[----:B--2---:R-:W2:Y:S01]  /*4800*/  FENCE.VIEW.ASYNC.S ;  /* 0x00000000000073c6 */ /* 0x004ea20000000000 */
[----:B------:R-:W1:Y:S08]  /*4810*/  @!P1 LDC R14, c[0x0][0xb20] ;  /* 0x0002c800ff0e9b82 */ /* 0x000e700000000800 */
[----:B------:R-:W1:Y:S01]  /*4820*/  @!P1 LDC R9, c[0x0][0xb0c] ;  /* 0x0002c300ff099b82 */ /* 0x000e620000000800 */
[----:B--2---:R2:W-:Y:S01]  /*4830*/  SYNCS.ARRIVE.TRANS64.RED.A1T0 RZ, [R0+URZ], RZ ;  /* 0x000000ff00ff79a7 */ /* 0x0045e200081004ff */
[----:B---3--:R-:W-:Y:S04]  /*4840*/  LOP3.LUT P4, RZ, R18, 0x1, RZ, 0xc0, !PT ;  /* 0x0000000112ff7812 */ /* 0x008fe8000788c0ff */
[----:B------:R-:W-:Y:S09]  /*4850*/  P2R R180, PR, RZ, 0x10 ;  /* 0x00000010ffb47803 */ /* 0x000ff20000000000 */
[----:B------:R-:W-:Y:S02]  /*4860*/  @P4 MOV R77, R16 ;  /* 0x00000010004d4202 */ /* 0x000fe40000000f00 */
[----:B------:R-:W-:Y:S01]  /*4870*/  @P4 LOP3.LUT R75, R17, 0xffff, RZ, 0xc0, !PT ;  /* 0x0000ffff114b4812 */ /* 0x000fe200078ec0ff */
[----:B--2-4-:R-:W-:Y:S06]  /*4880*/  @!P0 BRA `(.L_x_78) ;  /* 0x0000000000a48947 */ /* 0x014fec0003800000 */
[----:B------:R-:W-:Y:S01]  /*4890*/  IMAD.HI.U32 R21, R172, R71, RZ ;  /* 0x00000047ac157227 */ /* 0x000fe200078e00ff */
[----:B------:R-:W-:Y:S02]  /*48a0*/  ISETP.NE.AND P0, PT, R70, 0x1, PT ;  /* 0x000000014600780c */ /* 0x000fe40003f05270 */
[----:B------:R-:W-:Y:S01]  /*48b0*/  ISETP.NE.AND P2, PT, R72, 0x1, PT ;  /* 0x000000014800780c */ /* 0x000fe20003f45270 */
[----:B------:R-:W-:Y:S01]  /*48c0*/  IMAD.HI.U32 R20, R167, R152, RZ ;  /* 0x00000098a7147227 */ /* 0x000fe200078e00ff */
[----:B------:R-:W-:Y:S02]  /*48d0*/  SHF.R.U32.HI R21, RZ, R170, R21 ;  /* 0x000000aaff157219 */ /* 0x000fe40000011615 */
[----:B------:R-:W-:Y:S01]  /*48e0*/  ISETP.NE.AND P3, PT, R74, 0x1, PT ;  /* 0x000000014a00780c */ /* 0x000fe20003f65270 */
[----:B------:R-:W-:Y:S01]  /*48f0*/  IMAD.HI.U32 R24, R77, R152, RZ ;  /* 0x000000984d187227 */ /* 0x000fe200078e00ff */
[----:B------:R-:W-:Y:S02]  /*4900*/  SHF.R.U32.HI R20, RZ, R153, R20 ;  /* 0x00000099ff147219 */ /* 0x000fe40000011614 */
[----:B------:R-:W-:Y:S01]  /*4910*/  SEL R3, R172, R21, !P0 ;  /* 0x00000015ac037207 */ /* 0x000fe20004000000 */
[----:B------:R-:W-:Y:S01]  /*4920*/  IMAD.HI.U32 R21, R75, R71, RZ ;  /* 0x000000474b157227 */ /* 0x000fe200078e00ff */
[----:B------:R-:W-:Y:S02]  /*4930*/  SEL R7, R167, R20, !P3 ;  /* 0x00000014a7077207 */ /* 0x000fe40005800000 */
[----:B------:R-:W-:Y:S01]  /*4940*/  SHF.R.U32.HI R24, RZ, R153, R24 ;  /* 0x00000099ff187219 */ /* 0x000fe20000011618 */
[-C--:B------:R-:W-:Y:S04]  /*4950*/  IMAD.HI.U32 R20, R3, R68.reuse, RZ ;  /* 0x0000004403147227 */ /* 0x080fe800078e00ff */
[----:B------:R-:W-:Y:S01]  /*4960*/  IMAD.HI.U32 R22, R7, R68, RZ ;  /* 0x0000004407167227 */ /* 0x000fe200078e00ff */
[-C--:B------:R-:W-:Y:S02]  /*4970*/  @P2 SHF.R.U32.HI R3, RZ, R69.reuse, R20 ;  /* 0x00000045ff032219 */ /* 0x080fe40000011614 */
[----:B------:R-:W-:Y:S02]  /*4980*/  SHF.R.U32.HI R20, RZ, R170, R21 ;  /* 0x000000aaff147219 */ /* 0x000fe40000011615 */
[----:B------:R-:W-:Y:S01]  /*4990*/  @P2 SHF.R.U32.HI R7, RZ, R69, R22 ;  /* 0x00000045ff072219 */ /* 0x000fe20000011616 */
[C---:B------:R-:W-:Y:S01]  /*49a0*/  IMAD R2, R72.reuse, R3, RZ ;  /* 0x0000000348027224 */ /* 0x040fe200078e02ff */
[----:B------:R-:W-:Y:S02]  /*49b0*/  SEL R5, R75, R20, !P0 ;  /* 0x000000144b057207 */ /* 0x000fe40004000000 */
[----:B------:R-:W-:Y:S01]  /*49c0*/  SEL R3, R77, R24, !P3 ;  /* 0x000000184d037207 */ /* 0x000fe20005800000 */
[----:B------:R-:W-:Y:S01]  /*49d0*/  IMAD R4, R72, R7, RZ ;  /* 0x0000000748047224 */ /* 0x000fe200078e02ff */
[C---:B------:R-:W-:Y:S01]  /*49e0*/  ISETP.GE.AND P0, PT, R5.reuse, R2, PT ;  /* 0x000000020500720c */ /* 0x040fe20003f06270 */
[----:B------:R-:W-:Y:S03]  /*49f0*/  IMAD.HI.U32 R6, R5, R68, RZ ;  /* 0x0000004405067227 */ /* 0x000fe600078e00ff */
[----:B------:R-:W-:Y:S01]  /*4a00*/  ISETP.GE.OR P0, PT, R3, R4, P0 ;  /* 0x000000040300720c */ /* 0x000fe20000706670 */
[----:B------:R-:W-:Y:S01]  /*4a10*/  IMAD.MOV R4, RZ, RZ, -R3 ;  /* 0x000000ffff047224 */ /* 0x000fe200078e0a03 */
[-C--:B------:R-:W-:Y:S03]  /*4a20*/  SHF.R.U32.HI R6, RZ, R69.reuse, R6 ;  /* 0x00000045ff067219 */ /* 0x080fe60000011606 */
[----:B------:R-:W-:Y:S01]  /*4a30*/  IMAD R77, R74, R4, R77 ;  /* 0x000000044a4d7224 */ /* 0x000fe200078e024d */
[----:B------:R-:W-:Y:S05]  /*4a40*/  SEL R15, R5, R6, !P2 ;  /* 0x00000006050f7207 */ /* 0x000fea0005000000 */
[----:B------:R-:W-:Y:S02]  /*4a50*/  IMAD.MOV R6, RZ, RZ, -R15 ;  /* 0x000000ffff067224 */ /* 0x000fe400078e0a0f */
[C---:B------:R-:W-:Y:S04]  /*4a60*/  @!P0 IMAD.HI.U32 R2, R3.reuse, R68, RZ ;  /* 0x0000004403028227 */ /* 0x040fe800078e00ff */
[----:B------:R-:W-:Y:S01]  /*4a70*/  IMAD R6, R72, R6, R5 ;  /* 0x0000000648067224 */ /* 0x000fe200078e0205 */
[----:B------:R-:W-:Y:S04]  /*4a80*/  @!P0 SHF.R.U32.HI R2, RZ, R69, R2 ;  /* 0x00000045ff028219 */ /* 0x000fe80000011602 */
[----:B------:R-:W-:Y:S02]  /*4a90*/  @!P0 SEL R0, R3, R2, !P2 ;  /* 0x0000000203008207 */ /* 0x000fe40005000000 */
[----:B------:R-:W-:Y:S02]  /*4aa0*/  IADD3 R2, PT, PT, -R5, RZ, RZ ;  /* 0x000000ff05027210 */ /* 0x000fe40007ffe1ff */
[----:B------:R-:W-:Y:S01]  /*4ab0*/  @!P0 IADD3 R8, PT, PT, R15, -R0, RZ ;  /* 0x800000000f088210 */ /* 0x000fe20007ffe0ff */
[----:B------:R-:W-:Y:S02]  /*4ac0*/  @!P0 IMAD R0, R7, R6, R0 ;  /* 0x0000000607008224 */ /* 0x000fe400078e0200 */
[----:B------:R-:W-:Y:S02]  /*4ad0*/  IMAD R75, R70, R2, R75 ;  /* 0x00000002464b7224 */ /* 0x000fe400078e024b */
[----:B------:R-:W-:Y:S02]  /*4ae0*/  @!P0 IMAD R5, R8, R72, R3 ;  /* 0x0000004808058224 */ /* 0x000fe400078e0203 */
[----:B------:R-:W-:Y:S04]  /*4af0*/  @!P0 IMAD.MOV.U32 R3, RZ, RZ, R0 ;  /* 0x000000ffff038224 */ /* 0x000fe800078e0000 */
[----:B------:R-:W-:Y:S02]  /*4b00*/  IMAD R77, R3, R74, R77 ;  /* 0x0000004a034d7224 */ /* 0x000fe400078e024d */
[----:B------:R-:W-:Y:S07]  /*4b10*/  IMAD R75, R5, R70, R75 ;  /* 0x00000046054b7224 */ /* 0x000fee00078e024b */
.L_x_78:
[----:B------:R-:W-:Y:S01]  /*4b20*/  @!P1 IMAD.HI.U32 R0, R77, R12, RZ ;  /* 0x0000000c4d009227 */ /* 0x000fe200078e00ff */
[----:B-1----:R-:W-:Y:S01]  /*4b30*/  @!P1 ISETP.NE.AND P0, PT, R10, 0x1, PT ;  /* 0x000000010a00980c */ /* 0x002fe20003f05270 */
[----:B------:R-:W-:Y:S01]  /*4b40*/  ULOP3.LUT UP0, URZ, UR42, 0x1b0, URZ, 0xc0, !UPT ;  /* 0x000001b02aff7892 */ /* 0x000fe2000f80c0ff */
[----:B------:R-:W-:Y:S01]  /*4b50*/  @!P1 ISETP.NE.AND P2, PT, R9, 0x1, PT ;  /* 0x000000010900980c */ /* 0x000fe20003f45270 */
[----:B------:R-:W-:Y:S01]  /*4b60*/  @!P1 IMAD.HI.U32 R3, R75, R11, RZ ;  /* 0x0000000b4b039227 */ /* 0x000fe200078e00ff */
[----:B------:R-:W-:Y:S02]  /*4b70*/  @!P1 SHF.R.U32.HI R0, RZ, R13, R0 ;  /* 0x0000000dff009219 */ /* 0x000fe40000011600 */
[----:B------:R-:W-:Y:S01]  /*4b80*/  @P4 SHF.R.U32.HI R171, RZ, 0x10, R17 ;  /* 0x00000010ffab4819 */ /* 0x000fe20000011611 */
[----:B------:R-:W-:Y:S01]  /*4b90*/  VIADD R181, R181, 0x1 ;  /* 0x00000001b5b57836 */ /* 0x000fe20000000000 */
[----:B------:R-:W-:Y:S02]  /*4ba0*/  @!P1 SHF.R.U32.HI R2, RZ, R14, R3 ;  /* 0x0000000eff029219 */ /* 0x000fe40000011603 */
[----:B------:R-:W-:Y:S02]  /*4bb0*/  @!P1 SEL R3, R77, R0, !P2 ;  /* 0x000000004d039207 */ /* 0x000fe40005000000 */
[----:B------:R-:W-:Y:S05]  /*4bc0*/  @!P1 SEL R2, R75, R2, !P0 ;  /* 0x000000024b029207 */ /* 0x000fea0004000000 */
[----:B------:R-:W-:Y:S02]  /*4bd0*/  @!P1 IMAD.IADD R0, R2, 0x1, -R3 ;  /* 0x0000000102009824 */ /* 0x000fe400078e0a03 */
[----:B------:R-:W-:Y:S02]  /*4be0*/  @!P1 IMAD.IADD R2, R3, 0x1, -R2 ;  /* 0x0000000103029824 */ /* 0x000fe400078e0a02 */
[----:B------:R-:W-:Y:S02]  /*4bf0*/  @!P1 IMAD R77, R0, R9, R77 ;  /* 0x00000009004d9224 */ /* 0x000fe400078e024d */
[----:B------:R-:W-:Y:S01]  /*4c00*/  @!P1 IMAD R75, R2, R10, R75 ;  /* 0x0000000a024b9224 */ /* 0x000fe200078e024b */
[----:B------:R-:W-:Y:S06]  /*4c10*/  BRA.U !UP0, `(.L_x_79) ;  /* 0x0000000108407547 */ /* 0x000fec000b800000 */
[----:B------:R-:W1:Y:S01]  /*4c20*/  LDCU.64 UR8, c[0x4][0x80] ;  /* 0x01001000ff0877ac */ /* 0x000e620008000a00 */
[----:B------:R-:W-:Y:S01]  /*4c30*/  MOV R3, 0x0 ;  /* 0x0000000000037802 */ /* 0x000fe20000000f00 */
[----:B------:R-:W-:Y:S02]  /*4c40*/  HFMA2 R12, -RZ, RZ, 0, 5.9604644775390625e-08 ;  /* 0x00000001ff0c7431 */ /* 0x000fe400000001ff */
[----:B------:R-:W-:Y:S02]  /*4c50*/  IMAD.MOV.U32 R8, RZ, RZ, 0x70 ;  /* 0x00000070ff087424 */ /* 0x000fe400078e00ff */
[----:B------:R-:W-:Y:S01]  /*4c60*/  IMAD.MOV.U32 R13, RZ, RZ, RZ ;  /* 0x000000ffff0d7224 */ /* 0x000fe200078e00ff */
[----:B------:R-:W2:Y:S01]  /*4c70*/  LDCU.64 UR6, c[0x4][0x88] ;  /* 0x01001100ff0677ac */ /* 0x000ea20008000a00 */
[----:B------:R-:W3:Y:S01]  /*4c80*/  LDC.64 R2, c[0x4][R3] ;  /* 0x0100000003027b82 */ /* 0x000ee20000000a00 */
[----:B------:R-:W4:Y:S01]  /*4c90*/  LDCU.64 UR4, c[0x4][0x8] ;  /* 0x01000100ff0477ac */ /* 0x000f220008000a00 */
[----:B-1----:R-:W-:Y:S01]  /*4ca0*/  MOV R5, UR9 ;  /* 0x0000000900057c02 */ /* 0x002fe20008000f00 */
[----:B------:R-:W-:Y:S01]  /*4cb0*/  IMAD.U32 R4, RZ, RZ, UR8 ;  /* 0x00000008ff047e24 */ /* 0x000fe2000f8e00ff */
[----:B--2---:R-:W-:Y:S01]  /*4cc0*/  MOV R7, UR7 ;  /* 0x0000000700077c02 */ /* 0x004fe20008000f00 */
[----:B------:R-:W-:Y:S01]  /*4cd0*/  IMAD.U32 R6, RZ, RZ, UR6 ;  /* 0x00000006ff067e24 */ /* 0x000fe2000f8e00ff */
[----:B----4-:R-:W-:Y:S01]  /*4ce0*/  MOV R11, UR5 ;  /* 0x00000005000b7c02 */ /* 0x010fe20008000f00 */
[----:B------:R-:W-:Y:S02]  /*4cf0*/  IMAD.U32 R10, RZ, RZ, UR4 ;  /* 0x00000004ff0a7e24 */ /* 0x000fe4000f8e00ff */
[----:B------:R-:W-:Y:S07]  /*4d00*/  LEPC R20, `(.L_x_79) ;  /* 0x000000001014794e */ /* 0x000fee0000000000 */
[----:B---3-5:R-:W-:Y:S05]  /*4d10*/  CALL.ABS.NOINC R2 ;  /* 0x0000000002007343 */ /* 0x028fea0003c00000 */
.L_x_79:
[----:B------:R-:W-:Y:S01]  /*4d20*/  LOP3.LUT P0, RZ, R179, 0x1b0, RZ, 0xc0, !PT ;  /* 0x000001b0b3ff7812 */ /* 0x000fe2000780c0ff */
[----:B------:R-:W-:Y:S11]  /*4d30*/  BSSY.RECONVERGENT B6, `(.L_x_80) ;  /* 0x0000013000067945 */ /* 0x000ff60003800200 */
[----:B------:R-:W-:Y:S01]  /*4d40*/  @!UPT UIADD3 URZ, UPT, UPT, URZ, URZ, URZ ;  /* 0x000000fffffff290 */ /* 0x000fe2000fffe0ff */
[----:B------:R-:W-:Y:S05]  /*4d50*/  @!P0 BRA `(.L_x_81) ;  /* 0x0000000000408947 */ /* 0x000fea0003800000 */
        /* <DEDUP_REMOVED lines=16> */
.L_x_81:
[----:B------:R-:W-:Y:S05]  /*4e60*/  BSYNC.RECONVERGENT B6 ;  /* 0x0000000000067941 */ /* 0x000fea0003800200 */
.L_x_80:
[----:B------:R-:W-:Y:S01]  /*4e70*/  ISETP.NE.U32.AND P3, PT, R150, RZ, PT ;  /* 0x000000ff9600720c */ /* 0x000fe20003f65070 */
[----:B------:R-:W-:Y:S01]  /*4e80*/  UISETP.NE.AND UP1, UPT, UR44, URZ, UPT ;  /* 0x000000ff2c00728c */ /* 0x000fe2000bf25270 */
[----:B------:R-:W-:Y:S02]  /*4e90*/  ISETP.NE.U32.AND P4, PT, R146, RZ, PT ;  /* 0x000000ff9200720c */ /* 0x000fe40003f85070 */
[----:B------:R-:W-:Y:S02]  /*4ea0*/  ISETP.NE.AND.EX P3, PT, R151, RZ, PT, P3 ;  /* 0x000000ff9700720c */ /* 0x000fe40003f65330 */
[----:B------:R-:W-:Y:S02]  /*4eb0*/  PLOP3.LUT P1, PT, PT, PT, PT, 0x8, 0x80 ;  /* 0x000000000080781c */ /* 0x000fe40003f2e170 */
[----:B------:R-:W-:Y:S02]  /*4ec0*/  PLOP3.LUT P0, PT, PT, PT, UP1, 0x80, 0x8 ;  /* 0x000000000008781c */ /* 0x000fe40003f0f018 */
[----:B------:R-:W-:Y:S02]  /*4ed0*/  ISETP.NE.AND.EX P4, PT, R147, RZ, PT, P4 ;  /* 0x000000ff9300720c */ /* 0x000fe40003f85340 */
[----:B------:R-:W1:Y:S09]  /*4ee0*/  @UP1 LDCU.64 UR4, c[0x0][0x888] ;  /* 0x00011100ff0417ac */ /* 0x000e720008000a00 */
[----:B------:R-:W-:Y:S01]  /*4ef0*/  @P0 PLOP3.LUT P1, PT, P3, PT, PT, 0x80, 0x8 ;  /* 0x000000000008081c */ /* 0x000fe20001f2f070 */
[----:B-1----:R-:W-:Y:S04]  /*4f00*/  @UP1 UISETP.NE.U32.AND UP0, UPT, UR4, URZ, UPT ;  /* 0x000000ff0400128c */ /* 0x002fe8000bf05070 */
[----:B------:R-:W-:Y:S04]  /*4f10*/  @UP1 UISETP.NE.AND.EX UP0, UPT, UR5, URZ, UPT, UP0 ;  /* 0x000000ff0500128c */ /* 0x000fe8000bf05300 */
[----:B------:R-:W-:Y:S01]  /*4f20*/  @UP1 USEL UR4, URZ, 0xffffffff, UP0 ;  /* 0xffffffffff041887 */ /* 0x000fe20008000000 */
[----:B------:R-:W-:Y:S11]  /*4f30*/  @!P3 BRA `(.L_x_82) ;  /* 0x00000000002cb947 */ /* 0x000ff60003800000 */
[----:B------:R-:W-:Y:S01]  /*4f40*/  ISETP.NE.U32.AND P2, PT, R148, RZ, PT ;  /* 0x000000ff9400720c */ /* 0x000fe20003f45070 */
[----:B------:R-:W-:Y:S03]  /*4f50*/  IMAD.MOV.U32 R164, RZ, RZ, 0x1 ;  /* 0x00000001ffa47424 */ /* 0x000fe600078e00ff */
[----:B------:R-:W-:Y:S11]  /*4f60*/  ISETP.NE.AND.EX P2, PT, R149, RZ, PT, P2 ;  /* 0x000000ff9500720c */ /* 0x000ff60003f45320 */
[----:B------:R-:W-:Y:S02]  /*4f70*/  @!UPT UIADD3 URZ, UPT, UPT, URZ, URZ, URZ ;  /* 0x000000fffffff290 */ /* 0x000fe4000fffe0ff */
[----:B------:R-:W1:Y:S01]  /*4f80*/  @P2 LDC.64 R2, c[0x0][0x888] ;  /* 0x00022200ff022b82 */ /* 0x000e620000000a00 */
[----:B------:R-:W-:Y:S04]  /*4f90*/  @P2 IMAD R0, R150, UR36, RZ ;  /* 0x0000002496002c24 */ /* 0x000fe8000f8e02ff */
[----:B-1----:R-:W-:Y:S04]  /*4fa0*/  @P2 IMAD.WIDE R2, R0, 0x4, R2 ;  /* 0x0000000400022825 */ /* 0x002fe800078e0202 */
[----:B------:R-:W-:Y:S01]  /*4fb0*/  HFMA2 R0, -RZ, RZ, 0, 5.9604644775390625e-08 ;  /* 0x00000001ff007431 */ /* 0x000fe200000001ff */
[----:B-----5:R1:W5:Y:S04]  /*4fc0*/  @P2 LDG.E R81, desc[UR40][R2.64] ;  /* 0x0000002802512981 */ /* 0x020368000c1e1900 */
[----:B------:R-:W-:Y:S01]  /*4fd0*/  @!P2 PRMT R164, R0, 0x7610, R164 ;  /* 0x0000761000a4a816 */ /* 0x000fe200000000a4 */
[----:B-1----:R-:W2:Y:S06]  /*4fe0*/  @!P2 LDC R81, c[0x0][0x880] ;  /* 0x00022000ff51ab82 */ /* 0x002eac0000000800 */
.L_x_82:
[----:B------:R-:W-:Y:S05]  /*4ff0*/  @!P4 BRA `(.L_x_83) ;  /* 0x000000000020c947 */ /* 0x000fea0003800000 */
[----:B------:R-:W-:Y:S04]  /*5000*/  ISETP.NE.U32.AND P2, PT, R144, RZ, PT ;  /* 0x000000ff9000720c */ /* 0x000fe80003f45070 */
[----:B------:R-:W-:Y:S11]  /*5010*/  ISETP.NE.AND.EX P2, PT, R145, RZ, PT, P2 ;  /* 0x000000ff9100720c */ /* 0x000ff60003f45320 */
[----:B------:R-:W-:Y:S02]  /*5020*/  @!UPT UIADD3 URZ, UPT, UPT, URZ, URZ, URZ ;  /* 0x000000fffffff290 */ /* 0x000fe4000fffe0ff */
[----:B------:R-:W1:Y:S01]  /*5030*/  @P2 LDC.64 R2, c[0x0][0x8a8] ;  /* 0x00022a00ff022b82 */ /* 0x000e620000000a00 */
[----:B------:R-:W-:Y:S04]  /*5040*/  @P2 IMAD R0, R146, UR36, RZ ;  /* 0x0000002492002c24 */ /* 0x000fe8000f8e02ff */
[----:B-1----:R-:W-:Y:S05]  /*5050*/  @P2 IMAD.WIDE R2, R0, 0x4, R2 ;  /* 0x0000000400022825 */ /* 0x002fea00078e0202 */
[----:B-----5:R1:W5:Y:S02]  /*5060*/  @P2 LDG.E R78, desc[UR40][R2.64] ;  /* 0x00000028024e2981 */ /* 0x020364000c1e1900 */
[----:B-1----:R-:W3:Y:S02]  /*5070*/  @!P2 LDC R78, c[0x0][0x8a0] ;  /* 0x00022800ff4eab82 */ /* 0x002ee40000000800 */
.L_x_83:
[----:B--2--5:R-:W-:Y:S01]  /*5080*/  @P0 FSETP.NEU.AND P4, PT, R81, RZ, PT ;  /* 0x000000ff5100020b */ /* 0x024fe20003f8d000 */
[----:B------:R-:W-:Y:S01]  /*5090*/  IMAD.U32 R0, RZ, RZ, UR4 ;  /* 0x00000004ff007e24 */ /* 0x000fe2000f8e00ff */
[----:B------:R-:W-:Y:S01]  /*50a0*/  @P0 LOP3.LUT P2, RZ, R164, 0xff, RZ, 0xc0, !PT ;  /* 0x000000ffa4ff0812 */ /* 0x000fe2000784c0ff */
[----:B------:R-:W-:Y:S01]  /*50b0*/  BSSY B1, `(.L_x_84) ;  /* 0x000003d000017945 */ /* 0x000fe20003800000 */
[----:B------:R-:W-:Y:S01]  /*50c0*/  @P0 SEL R3, RZ, 0xffffffff, P4 ;  /* 0xffffffffff030807 */ /* 0x000fe20002000000 */
[C---:B------:R-:W-:Y:S01]  /*50d0*/  IMAD R64, R76.reuse, 0x40, R79 ;  /* 0x000000404c407824 */ /* 0x040fe200078e024f */
[----:B------:R-:W-:Y:S02]  /*50e0*/  LEA R156, R76, UR43, 0x3 ;  /* 0x0000002b4c9c7c11 */ /* 0x000fe4000f8e18ff */
[----:B------:R-:W-:Y:S02]  /*50f0*/  CS2R R86, SRZ ;  /* 0x0000000000567805 */ /* 0x000fe4000001ff00 */
[----:B------:R-:W-:Y:S02]  /*5100*/  @P1 SEL R3, R0, R3, !P2 ;  /* 0x0000000300031207 */ /* 0x000fe40005000000 */
[----:B------:R-:W-:Y:S02]  /*5110*/  CS2R R84, SRZ ;  /* 0x0000000000547805 */ /* 0x000fe4000001ff00 */
[----:B------:R-:W-:Y:S02]  /*5120*/  SHF.L.U32 R5, R175, 0x1f, RZ ;  /* 0x0000001faf057819 */ /* 0x000fe400000006ff */
[----:B------:R-:W-:Y:S02]  /*5130*/  CS2R R90, SRZ ;  /* 0x00000000005a7805 */ /* 0x000fe4000001ff00 */
[----:B------:R-:W-:Y:S02]  /*5140*/  @P0 LOP3.LUT R3, R3, 0x1, RZ, 0xc0, !PT ;  /* 0x0000000103030812 */ /* 0x000fe400078ec0ff */
[----:B------:R-:W-:Y:S02]  /*5150*/  CS2R R88, SRZ ;  /* 0x0000000000587805 */ /* 0x000fe4000001ff00 */
[----:B------:R-:W-:Y:S02]  /*5160*/  PLOP3.LUT P5, PT, PT, PT, PT, 0x8, 0x80 ;  /* 0x000000000080781c */ /* 0x000fe40003fae170 */
[----:B------:R-:W-:Y:S02]  /*5170*/  CS2R R98, SRZ ;  /* 0x0000000000627805 */ /* 0x000fe4000001ff00 */
[----:B------:R-:W-:Y:S02]  /*5180*/  ISETP.NE.U32.OR P1, PT, R3, 0x1, !P0 ;  /* 0x000000010300780c */ /* 0x000fe40004725470 */
[----:B------:R-:W-:Y:S02]  /*5190*/  CS2R R96, SRZ ;  /* 0x0000000000607805 */ /* 0x000fe4000001ff00 */
[----:B------:R-:W-:Y:S02]  /*51a0*/  CS2R R94, SRZ ;  /* 0x00000000005e7805 */ /* 0x000fe4000001ff00 */
[----:B------:R-:W-:Y:S07]  /*51b0*/  CS2R R92, SRZ ;  /* 0x00000000005c7805 */ /* 0x000fee000001ff00 */
[----:B------:R-:W-:Y:S04]  /*51c0*/  @P1 SHF.L.U32 R2, R173, 0x1f, RZ ;  /* 0x0000001fad021819 */ /* 0x000fe800000006ff */
[----:B------:R-:W1:Y:S01]  /*51d0*/  @P1 SYNCS.PHASECHK.TRANS64.TRYWAIT P0, [UR43+0x40], R2 ;  /* 0x00004002ff0015a7 */ /* 0x000e62000800112b */
[----:B------:R2:W4:Y:S01]  /*51e0*/  SYNCS.PHASECHK.TRANS64.TRYWAIT P4, [R156+URZ+0x80], R5 ;  /* 0x000080059c0075a7 */ /* 0x00052200080811ff */
[----:B-1----:R-:W-:Y:S01]  /*51f0*/  @P1 PLOP3.LUT P5, PT, P0, PT, PT, 0x8, 0x80 ;  /* 0x000000000080181c */ /* 0x002fe200007ae170 */
[----:B------:R-:W-:Y:S01]  /*5200*/  @!UPT UIADD3 URZ, UPT, UPT, URZ, URZ, URZ ;  /* 0x000000fffffff290 */ /* 0x000fe2000fffe0ff */
[----:B--2-4-:R-:W-:Y:S11]  /*5210*/  @!P1 BRA `(.L_x_85) ;  /* 0x0000000000989947 */ /* 0x014ff60003800000 */
[----:B------:R-:W-:Y:S01]  /*5220*/  ISETP.NE.U32.AND P0, PT, RZ, UR38, PT ;  /* 0x00000026ff007c0c */ /* 0x000fe2000bf05070 */
[----:B------:R-:W-:Y:S01]  /*5230*/  BSSY B0, `(.L_x_86) ;  /* 0x0000016000007945 */ /* 0x000fe20003800000 */
[----:B------:R-:W-:Y:S02]  /*5240*/  FSETP.NEU.AND P2, PT, R81, RZ, PT ;  /* 0x000000ff5100720b */ /* 0x000fe40003f4d000 */
[----:B------:R-:W-:Y:S02]  /*5250*/  CS2R R94, SRZ ;  /* 0x00000000005e7805 */ /* 0x000fe4000001ff00 */
[----:B------:R-:W-:Y:S02]  /*5260*/  ISETP.NE.AND.EX P0, PT, RZ, UR39, PT, P0 ;  /* 0x00000027ff007c0c */ /* 0x000fe4000bf05300 */
[----:B------:R-:W-:Y:S02]  /*5270*/  CS2R R92, SRZ ;  /* 0x00000000005c7805 */ /* 0x000fe4000001ff00 */
[----:B------:R-:W-:Y:S02]  /*5280*/  LOP3.LUT P1, RZ, R164, 0xff, RZ, 0xc0, !PT ;  /* 0x000000ffa4ff7812 */ /* 0x000fe4000782c0ff */
[----:B------:R-:W-:Y:S02]  /*5290*/  CS2R R98, SRZ ;  /* 0x0000000000627805 */ /* 0x000fe4000001ff00 */
[----:B------:R-:W-:Y:S02]  /*52a0*/  SEL R0, RZ, 0xffffffff, P2 ;  /* 0xffffffffff007807 */ /* 0x000fe40001000000 */
[----:B------:R-:W-:Y:S02]  /*52b0*/  CS2R R96, SRZ ;  /* 0x0000000000607805 */ /* 0x000fe4000001ff00 */
[----:B------:R-:W-:Y:S02]  /*52c0*/  SEL R3, RZ, 0xffffffff, P0 ;  /* 0xffffffffff037807 */ /* 0x000fe40000000000 */
[----:B------:R-:W-:Y:S02]  /*52d0*/  CS2R R90, SRZ ;  /* 0x00000000005a7805 */ /* 0x000fe4000001ff00 */
[----:B------:R-:W-:Y:S02]  /*52e0*/  CS2R R88, SRZ ;  /* 0x0000000000587805 */ /* 0x000fe4000001ff00 */
[----:B------:R-:W-:Y:S02]  /*52f0*/  CS2R R86, SRZ ;  /* 0x0000000000567805 */ /* 0x000fe4000001ff00 */
[----:B------:R-:W-:Y:S02]  /*5300*/  @P3 SEL R0, R3, R0, !P1 ;  /* 0x0000000003003207 */ /* 0x000fe40004800000 */
[----:B------:R-:W-:Y:S02]  /*5310*/  CS2R R84, SRZ ;  /* 0x0000000000547805 */ /* 0x000fe4000001ff00 */
[----:B------:R-:W-:Y:S04]  /*5320*/  LOP3.LUT R0, R0, 0x1, RZ, 0xc0, !PT ;  /* 0x0000000100007812 */ /* 0x000fe800078ec0ff */
[----:B------:R-:W-:Y:S01]  /*5330*/  ISETP.NE.U32.AND P0, PT, R0, 0x1, PT ;  /* 0x000000010000780c */ /* 0x000fe20003f05070 */
[----:B------:R-:W-:Y:S01]  /*5340*/  @!UPT UIADD3 URZ, UPT, UPT, URZ, URZ, URZ ;  /* 0x000000fffffff290 */ /* 0x000fe2000fffe0ff */
[----:B------:R-:W-:Y:S11]  /*5350*/  @!P5 BRA `(.L_x_87) ;  /* 0x00000000000cd947 */ /* 0x000ff60003800000 */
[----:B------:R-:W-:Y:S04]  /*5360*/  SHF.L.U32 R3, R173, 0x1f, RZ ;  /* 0x0000001fad037819 */ /* 0x000fe800000006ff */
[----:B------:R-:W1:Y:S02]  /*5370*/  SYNCS.PHASECHK.TRANS64.TRYWAIT P1, [UR43+0x40], R3 ;  /* 0x00004003ff0075a7 */ /* 0x000e64000802112b */
[----:B-1----:R-:W-:Y:S05]  /*5380*/  @!P1 BRA `(.L_x_88) ;  /* 0x0000001c00609947 */ /* 0x002fea0003800000 */
.L_x_87:
[----:B------:R-:W-:Y:S05]  /*5390*/  BSYNC B0 ;  /* 0x0000000000007941 */ /* 0x000fea0003800000 */
.L_x_86:
[----:B------:R2:W4:Y:S01]  /*53a0*/  @P0 LDS.128 R92, [R168+UR43+0x200] ;  /* 0x0002002ba85c0984 */ /* 0x0005220008000c00 */
[----:B------:R-:W-:Y:S01]  /*53b0*/  UIADD3 UR4, UPT, UPT, UR43, 0x48, URZ ;  /* 0x000000482b047890 */ /* 0x000fe2000fffe0ff */
[----:B------:R-:W-:Y:S02]  /*53c0*/  LOP3.LUT R173, R173, 0x1, RZ, 0x3c, !PT ;  /* 0x00000001adad7812 */ /* 0x000fe400078e3cff */
[----:B------:R2:W1:Y:S01]  /*53d0*/  @P0 LDS.128 R96, [R178+0x10] ;  /* 0x00001000b2600984 */ /* 0x0004620000000c00 */
[----:B------:R-:W-:Y:S03]  /*53e0*/  UPRMT UR4, UR37, 0x654, UR4 ;  /* 0x0000065425047896 */ /* 0x000fe60008000004 */
[----:B------:R2:W1:Y:S04]  /*53f0*/  @P0 LDS.128 R88, [R177+0x20] ;  /* 0x00002000b1580984 */ /* 0x0004680000000c00 */
[----:B------:R2:W1:Y:S01]  /*5400*/  @P0 LDS.128 R84, [R176+0x30] ;  /* 0x00003000b0540984 */ /* 0x0004620000000c00 */
[----:B------:R-:W-:Y:S01]  /*5410*/  @!PT LDS RZ, [RZ] ;  /* 0x00000000fffff984 */ /* 0x000fe20000000800 */
[----:B------:R-:W-:Y:S01]  /*5420*/  @!PT LDS RZ, [RZ] ;  /* 0x00000000fffff984 */ /* 0x000fe20000000800 */
[----:B------:R-:W-:Y:S01]  /*5430*/  @!PT LDS RZ, [RZ] ;  /* 0x00000000fffff984 */ /* 0x000fe20000000800 */
[----:B------:R-:W-:Y:S01]  /*5440*/  @!PT LDS RZ, [RZ] ;  /* 0x00000000fffff984 */ /* 0x000fe20000000800 */
[----:B------:R5:W-:Y:S06]  /*5450*/  MEMBAR.ALL.CTA ;  /* 0x0000000000007992 */ /* 0x000bec0000008000 */
[----:B-----5:R-:W5:Y:S02]  /*5460*/  FENCE.VIEW.ASYNC.S ;  /* 0x00000000000073c6 */ /* 0x020f640000000000 */
[----:B-----5:R-:W-:Y:S01]  /*5470*/  SYNCS.ARRIVE.TRANS64.RED.A1T0 RZ, [UR4], RZ ;  /* 0x000000ffffff79a7 */ /* 0x020fe20008100404 */
.L_x_85:
[----:B------:R-:W-:Y:S05]  /*5480*/  BSYNC B1 ;  /* 0x0000000000017941 */ /* 0x000fea0003800000 */
.L_x_84:
[----:B-1----:R-:W-:Y:S04]  /*5490*/  SHF.R.U32.HI R0, RZ, 0x15, R64 ;  /* 0x00000015ff007819 */ /* 0x002fe80000011640 */
[----:B------:R-:W-:Y:S01]  /*54a0*/  LOP3.LUT P0, RZ, R0, 0x3, R169, 0x48, !PT ;  /* 0x0000000300ff7812 */ /* 0x000fe200078048a9 */
[----:B------:R-:W-:Y:S01]  /*54b0*/  @!UPT UIADD3 URZ, UPT, UPT, URZ, URZ, URZ ;  /* 0x000000fffffff290 */ /* 0x000fe2000fffe0ff */
[----:B------:R-:W-:Y:S11]  /*54c0*/  @P4 BRA `(.L_x_89) ;  /* 0x0000000000084947 */ /* 0x000ff60003800000 */
[----:B------:R-:W1:Y:S02]  /*54d0*/  SYNCS.PHASECHK.TRANS64.TRYWAIT P1, [R156+URZ+0x80], R5 ;  /* 0x000080059c0075a7 */ /* 0x000e6400080211ff */
[----:B-1----:R-:W-:Y:S05]  /*54e0*/  @!P1 BRA `(.L_x_90) ;  /* 0x0000001c00209947 */ /* 0x002fea0003800000 */
.L_x_89:
[----:B------:R-:W-:Y:S05]  /*54f0*/  @!P0 BRA `(.L_x_91) ;  /* 0x0000000000408947 */ /* 0x000fea0003800000 */
[----:B------:R-:W1:Y:S01]  /*5500*/  LDCU.64 UR8, c[0x4][0x70] ;  /* 0x01000e00ff0877ac */ /* 0x000e620008000a00 */
[----:B------:R-:W-:Y:S01]  /*5510*/  MOV R3, 0x0 ;  /* 0x0000000000037802 */ /* 0x000fe20000000f00 */
[----:B------:R-:W-:Y:S02]  /*5520*/  HFMA2 R12, -RZ, RZ, 0, 5.9604644775390625e-08 ;  /* 0x00000001ff0c7431 */ /* 0x000fe400000001ff */
[----:B------:R-:W-:Y:S02]  /*5530*/  IMAD.MOV.U32 R8, RZ, RZ, 0x192 ;  /* 0x00000192ff087424 */ /* 0x000fe400078e00ff */
[----:B------:R-:W-:Y:S01]  /*5540*/  IMAD.MOV.U32 R13, RZ, RZ, RZ ;  /* 0x000000ffff0d7224 */ /* 0x000fe200078e00ff */
[----:B------:R-:W5:Y:S01]  /*5550*/  LDCU.64 UR6, c[0x4][0x78] ;  /* 0x01000f00ff0677ac */ /* 0x000f620008000a00 */
[----:B------:R-:W2:Y:S01]  /*5560*/  LDC.64 R2, c[0x4][R3] ;  /* 0x0100000003027b82 */ /* 0x000ea20000000a00 */
[----:B------:R-:W3:Y:S01]  /*5570*/  LDCU.64 UR4, c[0x4][0x10] ;  /* 0x01000200ff0477ac */ /* 0x000ee20008000a00 */
[----:B-1----:R-:W-:Y:S01]  /*5580*/  MOV R5, UR9 ;  /* 0x0000000900057c02 */ /* 0x002fe20008000f00 */
[----:B------:R-:W-:Y:S01]  /*5590*/  IMAD.U32 R4, RZ, RZ, UR8 ;  /* 0x00000008ff047e24 */ /* 0x000fe2000f8e00ff */
[----:B-----5:R-:W-:Y:S01]  /*55a0*/  MOV R7, UR7 ;  /* 0x0000000700077c02 */ /* 0x020fe20008000f00 */
[----:B------:R-:W-:Y:S01]  /*55b0*/  IMAD.U32 R6, RZ, RZ, UR6 ;  /* 0x00000006ff067e24 */ /* 0x000fe2000f8e00ff */
[----:B---3--:R-:W-:Y:S01]  /*55c0*/  MOV R11, UR5 ;  /* 0x00000005000b7c02 */ /* 0x008fe20008000f00 */
[----:B------:R-:W-:Y:S02]  /*55d0*/  IMAD.U32 R10, RZ, RZ, UR4 ;  /* 0x00000004ff0a7e24 */ /* 0x000fe4000f8e00ff */
[----:B------:R-:W-:Y:S07]  /*55e0*/  LEPC R20, `(.L_x_91) ;  /* 0x000000001014794e */ /* 0x000fee0000000000 */
[----:B--2-4-:R-:W-:Y:S05]  /*55f0*/  CALL.ABS.NOINC R2 ;  /* 0x0000000002007343 */ /* 0x014fea0003c00000 */
.L_x_91:
[----:B------:R-:W-:Y:S01]  /*5600*/  LOP3.LUT P0, RZ, R166, 0x60, RZ, 0xc0, !PT ;  /* 0x00000060a6ff7812 */ /* 0x000fe2000780c0ff */
[----:B------:R-:W-:Y:S05]  /*5610*/  WARPSYNC.ALL ;  /* 0x0000000000007948 */ /* 0x000fea0003800000 */
[----:B------:R-:W-:Y:S01]  /*5620*/  R2UR UR4, R64 ;  /* 0x00000000400472ca */ /* 0x000fe200000e0000 */
[----:B------:R-:W-:Y:S01]  /*5630*/  BSSY.RECONVERGENT B0, `(.L_x_92) ;  /* 0x0000121000007945 */ /* 0x000fe20003800200 */
[-C--:B----4-:R-:W-:Y:S02]  /*5640*/  F2FP.F16.E4M3.UNPACK_B R82, R92.reuse ;  /* 0x0000005cff52723e */ /* 0x090fe400020006ff */
[----:B------:R-:W-:Y:S02]  /*5650*/  F2FP.F16.E4M3.UNPACK_B R109, R92.H1 ;  /* 0x0000005cff6d723e */ /* 0x000fe400030006ff */
[-C--:B------:R-:W-:Y:S01]  /*5660*/  F2FP.F16.E4M3.UNPACK_B R107, R93.reuse ;  /* 0x0000005dff6b723e */ /* 0x080fe200020006ff */
[--C-:B------:R-:W-:Y:S01]  /*5670*/  HADD2.F32 R80, -RZ, R82.reuse.H0_H0 ;  /* 0x20000052ff507230 */ /* 0x100fe20000004100 */
[----:B------:R-:W-:Y:S01]  /*5680*/  F2FP.F16.E4M3.UNPACK_B R105, R93.H1 ;  /* 0x0000005dff69723e */ /* 0x000fe200030006ff */
[----:B------:R-:W-:Y:S01]  /*5690*/  HADD2.F32 R82, -RZ, R82.H1_H1 ;  /* 0x30000052ff527230 */ /* 0x000fe20000004100 */
[-C--:B------:R-:W-:Y:S01]  /*56a0*/  F2FP.F16.E4M3.UNPACK_B R130, R84.reuse ;  /* 0x00000054ff82723e */ /* 0x080fe200020006ff */
[--C-:B------:R-:W-:Y:S01]  /*56b0*/  HADD2.F32 R83, -RZ, R109.reuse.H0_H0 ;  /* 0x2000006dff537230 */ /* 0x100fe20000004100 */
[----:B------:R-:W-:Y:S01]  /*56c0*/  F2FP.F16.E4M3.UNPACK_B R132, R84.H1 ;  /* 0x00000054ff84723e */ /* 0x000fe200030006ff */
[----:B------:R-:W3:Y:S01]  /*56d0*/  LDTM.x64 R4, tmem[UR4] ;  /* 0x00000004000479ee */ /* 0x000ee20008340000 */
[----:B------:R-:W-:Y:S01]  /*56e0*/  NOP ;  /* 0x0000000000007918 */ /* 0x000fe20000000000 */
[----:B------:R-:W-:Y:S01]  /*56f0*/  R2UR UR5, R156 ;  /* 0x000000009c0572ca */ /* 0x000fe200000e0000 */
[--C-:B------:R-:W-:Y:S01]  /*5700*/  HADD2.F32 R129, -RZ, R130.reuse.H0_H0 ;  /* 0x20000082ff817230 */ /* 0x100fe20000004100 */
[----:B------:R-:W-:Y:S01]  /*5710*/  F2FP.F16.E4M3.UNPACK_B R93, R94 ;  /* 0x0000005eff5d723e */ /* 0x000fe200020006ff */
[----:B------:R-:W-:Y:S01]  /*5720*/  HADD2.F32 R130, -RZ, R130.H1_H1 ;  /* 0x30000082ff827230 */ /* 0x000fe20000004100 */
[-C--:B------:R-:W-:Y:S01]  /*5730*/  F2FP.F16.E4M3.UNPACK_B R134, R85.reuse ;  /* 0x00000055ff86723e */ /* 0x080fe200020006ff */
[----:B------:R-:W-:Y:S01]  /*5740*/  HADD2.F32 R84, -RZ, R109.H1_H1 ;  /* 0x3000006dff547230 */ /* 0x000fe20000004100 */
[----:B------:R-:W-:Y:S01]  /*5750*/  F2FP.F16.E4M3.UNPACK_B R136, R85.H1 ;  /* 0x00000055ff88723e */ /* 0x000fe200030006ff */
[--C-:B------:R-:W-:Y:S01]  /*5760*/  HADD2.F32 R85, -RZ, R107.reuse.H0_H0 ;  /* 0x2000006bff557230 */ /* 0x100fe20000004100 */
[-C--:B------:R-:W-:Y:S01]  /*5770*/  F2FP.F16.E4M3.UNPACK_B R138, R86.reuse ;  /* 0x00000056ff8a723e */ /* 0x080fe200020006ff */
[--C-:B------:R-:W-:Y:S01]  /*5780*/  HADD2.F32 R133, -RZ, R134.reuse.H0_H0 ;  /* 0x20000086ff857230 */ /* 0x100fe20000004100 */
[----:B------:R-:W-:Y:S01]  /*5790*/  F2FP.F16.E4M3.UNPACK_B R140, R86.H1 ;  /* 0x00000056ff8c723e */ /* 0x000fe200030006ff */
[----:B------:R-:W-:Y:S01]  /*57a0*/  HADD2.F32 R86, -RZ, R107.H1_H1 ;  /* 0x3000006bff567230 */ /* 0x000fe20000004100 */
[----:B------:R-:W-:Y:S01]  /*57b0*/  F2FP.F16.E4M3.UNPACK_B R142, R87 ;  /* 0x00000057ff8e723e */ /* 0x000fe200020006ff */
[----:B------:R-:W-:Y:S01]  /*57c0*/  UIADD3 UR5, UPT, UPT, UR5, 0xa0, URZ ;  /* 0x000000a005057890 */ /* 0x000fe2000fffe0ff */
[----:B------:R-:W-:Y:S01]  /*57d0*/  HADD2.F32 R134, -RZ, R134.H1_H1 ;  /* 0x30000086ff867230 */ /* 0x000fe20000004100 */
[----:B------:R-:W-:Y:S01]  /*57e0*/  F2FP.F16.E4M3.UNPACK_B R114, R88 ;  /* 0x00000058ff72723e */ /* 0x000fe200020006ff */
[--C-:B------:R-:W-:Y:S01]  /*57f0*/  HADD2.F32 R137, -RZ, R138.reuse.H0_H0 ;  /* 0x2000008aff897230 */ /* 0x100fe20000004100 */
[----:B------:R-:W-:Y:S01]  /*5800*/  UPRMT UR5, UR37, 0x654, UR5 ;  /* 0x0000065425057896 */ /* 0x000fe20008000005 */
[----:B------:R-:W-:Y:S01]  /*5810*/  HADD2.F32 R138, -RZ, R138.H1_H1 ;  /* 0x3000008aff8a7230 */ /* 0x000fe20000004100 */
[-C--:B------:R-:W-:Y:S01]  /*5820*/  F2FP.F16.E4M3.UNPACK_B R118, R89.reuse ;  /* 0x00000059ff76723e */ /* 0x080fe200020006ff */
[--C-:B------:R-:W-:Y:S01]  /*5830*/  HADD2.F32 R113, -RZ, R114.reuse.H0_H0 ;  /* 0x20000072ff717230 */ /* 0x100fe20000004100 */
[----:B------:R-:W-:Y:S01]  /*5840*/  F2FP.F16.E4M3.UNPACK_B R120, R89.H1 ;  /* 0x00000059ff78723e */ /* 0x000fe200030006ff */
[C---:B---3--:R-:W-:Y:S01]  /*5850*/  FMUL R4, R78.reuse, R4 ;  /* 0x000000044e047220 */ /* 0x048fe20000400000 */
[C---:B------:R-:W-:Y:S01]  /*5860*/  FMUL R5, R78.reuse, R5 ;  /* 0x000000054e057220 */ /* 0x040fe20000400000 */
[C---:B------:R-:W-:Y:S01]  /*5870*/  FMUL R8, R78.reuse, R8 ;  /* 0x000000084e087220 */ /* 0x040fe20000400000 */
[C---:B------:R-:W-:Y:S01]  /*5880*/  FMUL R9, R78.reuse, R9 ;  /* 0x000000094e097220 */ /* 0x040fe20000400000 */
[----:B------:R-:W-:Y:S01]  /*5890*/  SYNCS.ARRIVE.TRANS64.RED.A1T0 RZ, [UR5], RZ ;  /* 0x000000ffffff79a7 */ /* 0x000fe20008100405 */
[C---:B------:R-:W-:Y:S01]  /*58a0*/  FFMA R4, R81.reuse, R80, R4 ;  /* 0x0000005051047223 */ /* 0x040fe20000000004 */
[C---:B------:R-:W-:Y:S01]  /*58b0*/  FFMA R5, R81.reuse, R82, R5 ;  /* 0x0000005251057223 */ /* 0x040fe20000000005 */
[----:B------:R-:W-:Y:S02]  /*58c0*/  HADD2.F32 R89, -RZ, R93.H0_H0 ;  /* 0x2000005dff597230 */ /* 0x000fe40000004100 */
[C---:B------:R-:W-:Y:S01]  /*58d0*/  FMUL R12, R78.reuse, R12 ;  /* 0x0000000c4e0c7220 */ /* 0x040fe20000400000 */
        /* <DEDUP_REMOVED lines=11> */
[----:B------:R-:W-:Y:S02]  /*5990*/  HADD2.F32 R114, -RZ, R114.H1_H1 ;  /* 0x30000072ff727230 */ /* 0x000fe40000004100 */
[C---:B------:R-:W-:Y:S01]  /*59a0*/  FMUL R32, R78.reuse, R36 ;  /* 0x000000244e207220 */ /* 0x040fe20000400000 */
[C---:B------:R-:W-:Y:S01]  /*59b0*/  FMUL R33, R78.reuse, R37 ;  /* 0x000000254e217220 */ /* 0x040fe20000400000 */
[--C-:B------:R-:W-:Y:S02]  /*59c0*/  HADD2.F32 R117, -RZ, R118.reuse.H0_H0 ;  /* 0x20000076ff757230 */ /* 0x100fe40000004100 */
[C---:B------:R-:W-:Y:S01]  /*59d0*/  FMUL R36, R78.reuse, R40 ;  /* 0x000000284e247220 */ /* 0x040fe20000400000 */
[----:B------:R-:W-:Y:S02]  /*59e0*/  HADD2.F32 R118, -RZ, R118.H1_H1 ;  /* 0x30000076ff767230 */ /* 0x000fe40000004100 */
        /* <DEDUP_REMOVED lines=8> */
[----:B------:R-:W-:Y:S01]  /*5a70*/  F2FP.F16.E4M3.UNPACK_B R92, R94.H1 ;  /* 0x0000005eff5c723e */ /* 0x000fe200030006ff */
[C---:B------:R-:W-:Y:S01]  /*5a80*/  FMUL R53, R78.reuse, R57 ;  /* 0x000000394e357220 */ /* 0x040fe20000400000 */
[C---:B------:R-:W-:Y:S01]  /*5a90*/  FMUL R56, R78.reuse, R60 ;  /* 0x0000003c4e387220 */ /* 0x040fe20000400000 */
[----:B------:R-:W-:Y:S01]  /*5aa0*/  F2FP.F16.E4M3.UNPACK_B R141, R87.H1 ;  /* 0x00000057ff8d723e */ /* 0x000fe200030006ff */
[C---:B------:R-:W-:Y:S01]  /*5ab0*/  FMUL R57, R78.reuse, R61 ;  /* 0x0000003d4e397220 */ /* 0x040fe20000400000 */
[----:B------:R-:W-:Y:S02]  /*5ac0*/  HADD2.F32 R80, -RZ, R142.H1_H1 ;  /* 0x3000008eff507230 */ /* 0x000fe40000004100 */
[C---:B------:R-:W-:Y:S01]  /*5ad0*/  FMUL R60, R78.reuse, R64 ;  /* 0x000000404e3c7220 */ /* 0x040fe20000400000 */
[----:B------:R-:W-:Y:S01]  /*5ae0*/  F2FP.F16.E4M3.UNPACK_B R116, R88.H1 ;  /* 0x00000058ff74723e */ /* 0x000fe200030006ff */
[C---:B------:R-:W-:Y:S01]  /*5af0*/  FMUL R61, R78.reuse, R65 ;  /* 0x000000414e3d7220 */ /* 0x040fe20000400000 */
[C---:B------:R-:W-:Y:S01]  /*5b00*/  FMUL R6, R78.reuse, R6 ;  /* 0x000000064e067220 */ /* 0x040fe20000400000 */
[----:B------:R-:W-:Y:S01]  /*5b10*/  F2FP.F16.E4M3.UNPACK_B R94, R95 ;  /* 0x0000005fff5e723e */ /* 0x000fe200020006ff */
[C---:B------:R-:W-:Y:S01]  /*5b20*/  FMUL R7, R78.reuse, R7 ;  /* 0x000000074e077220 */ /* 0x040fe20000400000 */
[--C-:B------:R-:W-:Y:S02]  /*5b30*/  HADD2.F32 R87, -RZ, R105.reuse.H0_H0 ;  /* 0x20000069ff577230 */ /* 0x100fe40000004100 */
[C---:B------:R-:W-:Y:S01]  /*5b40*/  FFMA R6, R81.reuse, R83, R6 ;  /* 0x0000005351067223 */ /* 0x040fe20000000006 */
[----:B------:R-:W-:Y:S01]  /*5b50*/  F2FP.F16.E4M3.UNPACK_B R122, R90 ;  /* 0x0000005aff7a723e */ /* 0x000fe200020006ff */
[C---:B------:R-:W-:Y:S01]  /*5b60*/  FFMA R7, R81.reuse, R84, R7 ;  /* 0x0000005451077223 */ /* 0x040fe20000000007 */
[C---:B------:R-:W-:Y:S01]  /*5b70*/  FFMA R8, R81.reuse, R85, R8 ;  /* 0x0000005551087223 */ /* 0x040fe20000000008 */
[----:B------:R-:W-:Y:S01]  /*5b80*/  F2FP.F16.E4M3.UNPACK_B R124, R90.H1 ;  /* 0x0000005aff7c723e */ /* 0x000fe200030006ff */
[----:B------:R-:W-:Y:S02]  /*5b90*/  HADD2.F32 R88, -RZ, R105.H1_H1 ;  /* 0x30000069ff587230 */ /* 0x000fe40000004100 */
[----:B------:R-:W-:Y:S01]  /*5ba0*/  FFMA R9, R81, R86, R9 ;  /* 0x0000005651097223 */ /* 0x000fe20000000009 */
[----:B------:R-:W-:Y:S01]  /*5bb0*/  F2FP.SATFINITE.E4M3.F32.PACK_AB_MERGE_C R156, R7, R6, RZ ;  /* 0x00000006079c723e */ /* 0x000fe200048070ff */
[----:B------:R-:W-:Y:S02]  /*5bc0*/  HADD2.F32 R90, -RZ, R93.H1_H1 ;  /* 0x3000005dff5a7230 */ /* 0x000fe40000004100 */
[C---:B------:R-:W-:Y:S01]  /*5bd0*/  FMUL R10, R78.reuse, R10 ;  /* 0x0000000a4e0a7220 */ /* 0x040fe20000400000 */
[--C-:B------:R-:W-:Y:S01]  /*5be0*/  HADD2.F32 R93, -RZ, R94.reuse.H0_H0 ;  /* 0x2000005eff5d7230 */ /* 0x100fe20000004100 */
[----:B------:R-:W-:Y:S01]  /*5bf0*/  F2FP.SATFINITE.E4M3.F32.PACK_AB_MERGE_C R156, R5, R4, R156 ;  /* 0x00000004059c723e */ /* 0x000fe2000480709c */
[----:B------:R-:W-:Y:S02]  /*5c00*/  HADD2.F32 R94, -RZ, R94.H1_H1 ;  /* 0x3000005eff5e7230 */ /* 0x000fe40000004100 */
[C---:B------:R-:W-:Y:S01]  /*5c10*/  FFMA R10, R81.reuse, R87, R10 ;  /* 0x00000057510a7223 */ /* 0x040fe2000000000a */
[--C-:B------:R-:W-:Y:S02]  /*5c20*/  HADD2.F32 R121, -RZ, R122.reuse.H0_H0 ;  /* 0x2000007aff797230 */ /* 0x100fe40000004100 */
[C---:B------:R-:W-:Y:S01]  /*5c30*/  FMUL R11, R78.reuse, R11 ;  /* 0x0000000b4e0b7220 */ /* 0x040fe20000400000 */
[----:B------:R-:W-:Y:S01]  /*5c40*/  F2FP.F16.E4M3.UNPACK_B R126, R91 ;  /* 0x0000005bff7e723e */ /* 0x000fe200020006ff */
[----:B------:R-:W-:Y:S01]  /*5c50*/  HADD2.F32 R122, -RZ, R122.H1_H1 ;  /* 0x3000007aff7a7230 */ /* 0x000fe20000004100 */
[----:B------:R-:W-:Y:S01]  /*5c60*/  F2FP.F16.E4M3.UNPACK_B R103, R95.H1 ;  /* 0x0000005fff67723e */ /* 0x000fe200030006ff */
[C---:B------:R-:W-:Y:S01]  /*5c70*/  FFMA R11, R81.reuse, R88, R11 ;  /* 0x00000058510b7223 */ /* 0x040fe2000000000b */
[----:B------:R-:W-:Y:S01]  /*5c80*/  F2FP.F16.E4M3.UNPACK_B R128, R91.H1 ;  /* 0x0000005bff80723e */ /* 0x000fe200030006ff */
[----:B------:R-:W-:Y:S02]  /*5c90*/  HADD2.F32 R91, -RZ, R92.H0_H0 ;  /* 0x2000005cff5b7230 */ /* 0x000fe40000004100 */
[C---:B------:R-:W-:Y:S01]  /*5ca0*/  FFMA R12, R81.reuse, R89, R12 ;  /* 0x00000059510c7223 */ /* 0x040fe2000000000c */
[----:B------:R-:W-:Y:S01]  /*5cb0*/  FFMA R13, R81, R90, R13 ;  /* 0x0000005a510d7223 */ /* 0x000fe2000000000d */
[----:B------:R-:W-:Y:S01]  /*5cc0*/  F2FP.SATFINITE.E4M3.F32.PACK_AB_MERGE_C R157, R11, R10, RZ ;  /* 0x0000000a0b9d723e */ /* 0x000fe200048070ff */
[--C-:B------:R-:W-:Y:S01]  /*5cd0*/  HADD2.F32 R125, -RZ, R126.reuse.H0_H0 ;  /* 0x2000007eff7d7230 */ /* 0x100fe20000004100 */
[----:B------:R-:W-:Y:S01]  /*5ce0*/  F2FP.F16.E4M3.UNPACK_B R101, R96 ;  /* 0x00000060ff65723e */ /* 0x000fe200020006ff */
[----:B------:R-:W-:Y:S01]  /*5cf0*/  HADD2.F32 R126, -RZ, R126.H1_H1 ;  /* 0x3000007eff7e7230 */ /* 0x000fe20000004100 */
[----:B------:R-:W-:Y:S01]  /*5d00*/  F2FP.SATFINITE.E4M3.F32.PACK_AB_MERGE_C R157, R9, R8, R157 ;  /* 0x00000008099d723e */ /* 0x000fe2000480709d */
[----:B------:R-:W-:Y:S02]  /*5d10*/  HADD2.F32 R83, -RZ, R142.H0_H0 ;  /* 0x2000008eff537230 */ /* 0x000fe40000004100 */
[C---:B------:R-:W-:Y:S01]  /*5d20*/  FMUL R14, R78.reuse, R14 ;  /* 0x0000000e4e0e7220 */ /* 0x040fe20000400000 */
[----:B------:R-:W-:Y:S02]  /*5d30*/  HADD2.F32 R92, -RZ, R92.H1_H1 ;  /* 0x3000005cff5c7230 */ /* 0x000fe40000004100 */
[C---:B------:R-:W-:Y:S01]  /*5d40*/  FMUL R15, R78.reuse, R15 ;  /* 0x0000000f4e0f7220 */ /* 0x040fe20000400000 */
[----:B------:R-:W-:Y:S01]  /*5d50*/  F2FP.F16.E4M3.UNPACK_B R100, R96.H1 ;  /* 0x00000060ff64723e */ /* 0x000fe200030006ff */
[--C-:B------:R-:W-:Y:S02]  /*5d60*/  HADD2.F32 R95, -RZ, R103.reuse.H0_H0 ;  /* 0x20000067ff5f7230 */ /* 0x100fe40000004100 */
[C---:B------:R-:W-:Y:S01]  /*5d70*/  FFMA R14, R81.reuse, R91, R14 ;  /* 0x0000005b510e7223 */ /* 0x040fe2000000000e */
[C---:B------:R-:W-:Y:S01]  /*5d80*/  FFMA R15, R81.reuse, R92, R15 ;  /* 0x0000005c510f7223 */ /* 0x040fe2000000000f */
[C---:B------:R-:W-:Y:S01]  /*5d90*/  FFMA R16, R81.reuse, R93, R16 ;  /* 0x0000005d51107223 */ /* 0x040fe20000000010 */
[----:B------:R-:W-:Y:S01]  /*5da0*/  FFMA R17, R81, R94, R17 ;  /* 0x0000005e51117223 */ /* 0x000fe20000000011 */
[-C--:B------:R-:W-:Y:S01]  /*5db0*/  F2FP.F16.E4M3.UNPACK_B R102, R97.reuse ;  /* 0x00000061ff66723e */ /* 0x080fe200020006ff */
[----:B------:R-:W-:Y:S01]  /*5dc0*/  HADD2.F32 R96, -RZ, R103.H1_H1 ;  /* 0x30000067ff607230 */ /* 0x000fe20000004100 */
[----:B------:R-:W-:Y:S01]  /*5dd0*/  F2FP.SATFINITE.E4M3.F32.PACK_AB_MERGE_C R158, R15, R14, RZ ;  /* 0x0000000e0f9e723e */ /* 0x000fe200048070ff */
[C---:B------:R-:W-:Y:S01]  /*5de0*/  FMUL R18, R78.reuse, R18 ;  /* 0x000000124e127220 */ /* 0x040fe20000400000 */
[----:B------:R-:W-:Y:S01]  /*5df0*/  F2FP.F16.E4M3.UNPACK_B R104, R97.H1 ;  /* 0x00000061ff68723e */ /* 0x000fe200030006ff */
[--C-:B------:R-:W-:Y:S01]  /*5e00*/  HADD2.F32 R97, -RZ, R101.reuse.H0_H0 ;  /* 0x20000065ff617230 */ /* 0x100fe20000004100 */
[----:B------:R-:W-:Y:S01]  /*5e10*/  F2FP.SATFINITE.E4M3.F32.PACK_AB_MERGE_C R158, R13, R12, R158 ;  /* 0x0000000c0d9e723e */ /* 0x000fe2000480709e */
[C---:B------:R-:W-:Y:S01]  /*5e20*/  FFMA R18, R81.reuse, R95, R18 ;  /* 0x0000005f51127223 */ /* 0x040fe20000000012 */
[----:B------:R-:W-:Y:S01]  /*5e30*/  F2FP.F16.E4M3.UNPACK_B R110, R99 ;  /* 0x00000063ff6e723e */ /* 0x000fe200020006ff */
[C---:B------:R-:W-:Y:S01]  /*5e40*/  FMUL R19, R78.reuse, R19 ;  /* 0x000000134e137220 */ /* 0x040fe20000400000 */
[----:B------:R-:W-:Y:S01]  /*5e50*/  F2FP.F16.E4M3.UNPACK_B R112, R99.H1 ;  /* 0x00000063ff70723e */ /* 0x000fe200030006ff */
[----:B------:R-:W-:Y:S01]  /*5e60*/  HADD2.F32 R99, -RZ, R101.H1_H1 ;  /* 0x30000065ff637230 */ /* 0x000fe20000004100 */
[-C--:B------:R-:W-:Y:S01]  /*5e70*/  F2FP.F16.E4M3.UNPACK_B R106, R98.reuse ;  /* 0x00000062ff6a723e */ /* 0x080fe200020006ff */
[----:B------:R-:W-:Y:S01]  /*5e80*/  HADD2.F32 R101, -RZ, R102.H0_H0 ;  /* 0x20000066ff657230 */ /* 0x000fe20000004100 */
[----:B------:R-:W-:Y:S01]  /*5e90*/  F2FP.F16.E4M3.UNPACK_B R108, R98.H1 ;  /* 0x00000062ff6c723e */ /* 0x000fe200030006ff */
[----:B------:R-:W-:Y:S02]  /*5ea0*/  HADD2.F32 R98, -RZ, R100.H0_H0 ;  /* 0x20000064ff627230 */ /* 0x000fe40000004100 */
[C---:B------:R-:W-:Y:S01]  /*5eb0*/  FFMA R19, R81.reuse, R96, R19 ;  /* 0x0000006051137223 */ /* 0x040fe20000000013 */
[C---:B------:R-:W-:Y:S01]  /*5ec0*/  FFMA R0, R81.reuse, R97, R0 ;  /* 0x0000006151007223 */ /* 0x040fe20000000000 */
[----:B------:R-:W-:Y:S01]  /*5ed0*/  FFMA R2, R81, R99, R2 ;  /* 0x0000006351027223 */ /* 0x000fe20000000002 */
[----:B------:R-:W-:Y:S02]  /*5ee0*/  HADD2.F32 R102, -RZ, R102.H1_H1 ;  /* 0x30000066ff667230 */ /* 0x000fe40000004100 */
[C---:B------:R-:W-:Y:S01]  /*5ef0*/  FMUL R3, R78.reuse, R22 ;  /* 0x000000164e037220 */ /* 0x040fe20000400000 */
[----:B------:R-:W-:Y:S01]  /*5f00*/  HADD2.F32 R100, -RZ, R100.H1_H1 ;  /* 0x30000064ff647230 */ /* 0x000fe20000004100 */
[----:B------:R-:W-:Y:S01]  /*5f10*/  F2FP.SATFINITE.E4M3.F32.PACK_AB_MERGE_C R159, R19, R18, RZ ;  /* 0x00000012139f723e */ /* 0x000fe200048070ff */
[--C-:B------:R-:W-:Y:S02]  /*5f20*/  HADD2.F32 R105, -RZ, R106.reuse.H0_H0 ;  /* 0x2000006aff697230 */ /* 0x100fe40000004100 */
[----:B------:R-:W-:Y:S01]  /*5f30*/  FFMA R3, R81, R98, R3 ;  /* 0x0000006251037223 */ /* 0x000fe20000000003 */
[----:B------:R-:W-:Y:S01]  /*5f40*/  HADD2.F32 R106, -RZ, R106.H1_H1 ;  /* 0x3000006aff6a7230 */ /* 0x000fe20000004100 */
[----:B------:R-:W-:Y:S01]  /*5f50*/  F2FP.SATFINITE.E4M3.F32.PACK_AB_MERGE_C R159, R17, R16, R159 ;  /* 0x00000010119f723e */ /* 0x000fe2000480709f */
[----:B------:R-:W-:Y:S02]  /*5f60*/  HADD2.F32 R109, -RZ, R110.H0_H0 ;  /* 0x2000006eff6d7230 */ /* 0x000fe40000004100 */
[C---:B------:R-:W-:Y:S01]  /*5f70*/  FMUL R23, R78.reuse, R23 ;  /* 0x000000174e177220 */ /* 0x040fe20000400000 */
[--C-:B------:R-:W-:Y:S02]  /*5f80*/  HADD2.F32 R103, -RZ, R104.reuse.H0_H0 ;  /* 0x20000068ff677230 */ /* 0x100fe40000004100 */
[C---:B------:R-:W-:Y:S01]  /*5f90*/  FMUL R22, R78.reuse, R26 ;  /* 0x0000001a4e167220 */ /* 0x040fe20000400000 */
[----:B------:R-:W-:Y:S01]  /*5fa0*/  HADD2.F32 R104, -RZ, R104.H1_H1 ;  /* 0x30000068ff687230 */ /* 0x000fe20000004100 */
[----:B------:R1:W-:Y:S01]  /*5fb0*/  STS.128 [R168+UR43+0x2200], R156 ;  /* 0x0022009ca8007988 */ /* 0x0003e20008000c2b */
[C---:B------:R-:W-:Y:S01]  /*5fc0*/  FFMA R23, R81.reuse, R100, R23 ;  /* 0x0000006451177223 */ /* 0x040fe20000000017 */
[C---:B------:R-:W-:Y:S01]  /*5fd0*/  FFMA R20, R81.reuse, R101, R20 ;  /* 0x0000006551147223 */ /* 0x040fe20000000014 */
[C---:B------:R-:W-:Y:S01]  /*5fe0*/  FFMA R21, R81.reuse, R102, R21 ;  /* 0x0000006651157223 */ /* 0x040fe20000000015 */
[----:B------:R-:W-:Y:S01]  /*5ff0*/  FFMA R22, R81, R103, R22 ;  /* 0x0000006751167223 */ /* 0x000fe20000000016 */
[----:B------:R-:W-:Y:S01]  /*6000*/  HADD2.F32 R110, -RZ, R110.H1_H1 ;  /* 0x3000006eff6e7230 */ /* 0x000fe20000004100 */
[----:B------:R-:W-:Y:S01]  /*6010*/  F2FP.SATFINITE.E4M3.F32.PACK_AB_MERGE_C R161, R23, R3, RZ ;  /* 0x0000000317a1723e */ /* 0x000fe200048070ff */
[C---:B------:R-:W-:Y:S01]  /*6020*/  FMUL R27, R78.reuse, R27 ;  /* 0x0000001b4e1b7220 */ /* 0x040fe20000400000 */
[--C-:B------:R-:W-:Y:S02]  /*6030*/  HADD2.F32 R107, -RZ, R108.reuse.H0_H0 ;  /* 0x2000006cff6b7230 */ /* 0x100fe40000004100 */
[----:B------:R-:W-:Y:S01]  /*6040*/  FMUL R26, R78, R30 ;  /* 0x0000001e4e1a7220 */ /* 0x000fe20000400000 */
[----:B------:R-:W-:Y:S01]  /*6050*/  HADD2.F32 R108, -RZ, R108.H1_H1 ;  /* 0x3000006cff6c7230 */ /* 0x000fe20000004100 */
[----:B------:R-:W-:Y:S01]  /*6060*/  F2FP.SATFINITE.E4M3.F32.PACK_AB_MERGE_C R160, R2, R0, R161 ;  /* 0x0000000002a0723e */ /* 0x000fe200048070a1 */
[C---:B------:R-:W-:Y:S01]  /*6070*/  FFMA R27, R81.reuse, R104, R27 ;  /* 0x00000068511b7223 */ /* 0x040fe2000000001b */
[C---:B------:R-:W-:Y:S01]  /*6080*/  FFMA R24, R81.reuse, R105, R24 ;  /* 0x0000006951187223 */ /* 0x040fe20000000018 */
[C---:B------:R-:W-:Y:S01]  /*6090*/  FFMA R25, R81.reuse, R106, R25 ;  /* 0x0000006a51197223 */ /* 0x040fe20000000019 */
[----:B------:R-:W-:Y:S01]  /*60a0*/  FFMA R26, R81, R107, R26 ;  /* 0x0000006b511a7223 */ /* 0x000fe2000000001a */
[C---:B------:R-:W-:Y:S01]  /*60b0*/  FMUL R31, R78.reuse, R31 ;  /* 0x0000001f4e1f7220 */ /* 0x040fe20000400000 */
[--C-:B------:R-:W-:Y:S01]  /*60c0*/  HADD2.F32 R111, -RZ, R112.reuse.H0_H0 ;  /* 0x20000070ff6f7230 */ /* 0x100fe20000004100 */
[----:B------:R-:W-:Y:S01]  /*60d0*/  F2FP.SATFINITE.E4M3.F32.PACK_AB_MERGE_C R162, R27, R22, RZ ;  /* 0x000000161ba2723e */ /* 0x000fe200048070ff */
[----:B------:R-:W-:Y:S02]  /*60e0*/  HADD2.F32 R112, -RZ, R112.H1_H1 ;  /* 0x30000070ff707230 */ /* 0x000fe40000004100 */
[C---:B------:R-:W-:Y:S01]  /*60f0*/  FFMA R31, R81.reuse, R108, R31 ;  /* 0x0000006c511f7223 */ /* 0x040fe2000000001f */
[----:B------:R-:W-:Y:S01]  /*6100*/  FFMA R28, R81, R109, R28 ;  /* 0x0000006d511c7223 */ /* 0x000fe2000000001c */
[----:B------:R-:W-:Y:S01]  /*6110*/  F2FP.SATFINITE.E4M3.F32.PACK_AB_MERGE_C R161, R21, R20, R162 ;  /* 0x0000001415a1723e */ /* 0x000fe200048070a2 */
[----:B------:R-:W-:Y:S01]  /*6120*/  FFMA R29, R81, R110, R29 ;  /* 0x0000006e511d7223 */ /* 0x000fe2000000001d */
[C---:B------:R-:W-:Y:S01]  /*6130*/  FMUL R30, R78.reuse, R34 ;  /* 0x000000224e1e7220 */ /* 0x040fe20000400000 */
[----:B------:R-:W-:Y:S01]  /*6140*/  F2FP.SATFINITE.E4M3.F32.PACK_AB_MERGE_C R163, R31, R26, RZ ;  /* 0x0000001a1fa3723e */ /* 0x000fe200048070ff */
[C---:B------:R-:W-:Y:S01]  /*6150*/  FMUL R35, R78.reuse, R35 ;  /* 0x000000234e237220 */ /* 0x040fe20000400000 */
[--C-:B------:R-:W-:Y:S02]  /*6160*/  HADD2.F32 R115, -RZ, R116.reuse.H0_H0 ;  /* 0x20000074ff737230 */ /* 0x100fe40000004100 */
[----:B------:R-:W-:Y:S01]  /*6170*/  FFMA R30, R81, R111, R30 ;  /* 0x0000006f511e7223 */ /* 0x000fe2000000001e */
[----:B------:R-:W-:Y:S01]  /*6180*/  F2FP.SATFINITE.E4M3.F32.PACK_AB_MERGE_C R162, R25, R24, R163 ;  /* 0x0000001819a2723e */ /* 0x000fe200048070a3 */
[C---:B------:R-:W-:Y:S01]  /*6190*/  FFMA R35, R81.reuse, R112, R35 ;  /* 0x0000007051237223 */ /* 0x040fe20000000023 */
[C---:B------:R-:W-:Y:S01]  /*61a0*/  FFMA R32, R81.reuse, R113, R32 ;  /* 0x0000007151207223 */ /* 0x040fe20000000020 */
[----:B------:R-:W-:Y:S01]  /*61b0*/  FFMA R33, R81, R114, R33 ;  /* 0x0000007251217223 */ /* 0x000fe20000000021 */
[----:B------:R-:W-:Y:S02]  /*61c0*/  HADD2.F32 R116, -RZ, R116.H1_H1 ;  /* 0x30000074ff747230 */ /* 0x000fe40000004100 */
        /* <DEDUP_REMOVED lines=9> */
[----:B------:R-:W-:Y:S01]  /*6260*/  HADD2.F32 R120, -RZ, R120.H1_H1 ;  /* 0x30000078ff787230 */ /* 0x000fe20000004100 */
[----:B------:R1:W-:Y:S01]  /*6270*/  STS.128 [R178+0x2010], R160 ;  /* 0x002010a0b2007388 */ /* 0x0003e20000000c00 */
[----:B------:R-:W-:Y:S01]  /*6280*/  F2FP.SATFINITE.E4M3.F32.PACK_AB_MERGE_C R184, R39, R34, RZ ;  /* 0x0000002227b8723e */ /* 0x000fe200048070ff */
[C---:B------:R-:W-:Y:S01]  /*6290*/  FMUL R38, R78.reuse, R42 ;  /* 0x0000002a4e267220 */ /* 0x040fe20000400000 */
[C---:B------:R-:W-:Y:S01]  /*62a0*/  FMUL R43, R78.reuse, R43 ;  /* 0x0000002b4e2b7220 */ /* 0x040fe20000400000 */
[--C-:B------:R-:W-:Y:S01]  /*62b0*/  HADD2.F32 R123, -RZ, R124.reuse.H0_H0 ;  /* 0x2000007cff7b7230 */ /* 0x100fe20000004100 */
[----:B------:R-:W-:Y:S01]  /*62c0*/  F2FP.SATFINITE.E4M3.F32.PACK_AB_MERGE_C R184, R33, R32, R184 ;  /* 0x0000002021b8723e */ /* 0x000fe200048070b8 */
[C---:B------:R-:W-:Y:S01]  /*62d0*/  FFMA R38, R81.reuse, R119, R38 ;  /* 0x0000007751267223 */ /* 0x040fe20000000026 */
        /* <DEDUP_REMOVED lines=12> */
[C---:B------:R-:W-:Y:S01]  /*63a0*/  FFMA R45, R81.reuse, R126, R45 ;  /* 0x0000007e512d7223 */ /* 0x040fe2000000002d */
[----:B------:R-:W-:Y:S02]  /*63b0*/  HADD2.F32 R128, -RZ, R128.H1_H1 ;  /* 0x30000080ff807230 */ /* 0x000fe40000004100 */
[C---:B------:R-:W-:Y:S01]  /*63c0*/  FMUL R46, R78.reuse, R50 ;  /* 0x000000324e2e7220 */ /* 0x040fe20000400000 */
[C---:B------:R-:W-:Y:S01]  /*63d0*/  FMUL R51, R78.reuse, R51 ;  /* 0x000000334e337220 */ /* 0x040fe20000400000 */
[--C-:B------:R-:W-:Y:S02]  /*63e0*/  HADD2.F32 R131, -RZ, R132.reuse.H0_H0 ;  /* 0x20000084ff837230 */ /* 0x100fe40000004100 */
[C---:B------:R-:W-:Y:S01]  /*63f0*/  FMUL R50, R78.reuse, R54 ;  /* 0x000000364e327220 */ /* 0x040fe20000400000 */
[C---:B------:R-:W-:Y:S01]  /*6400*/  FFMA R46, R81.reuse, R127, R46 ;  /* 0x0000007f512e7223 */ /* 0x040fe2000000002e */
[----:B------:R-:W-:Y:S02]  /*6410*/  HADD2.F32 R132, -RZ, R132.H1_H1 ;  /* 0x30000084ff847230 */ /* 0x000fe40000004100 */
[C---:B------:R-:W-:Y:S01]  /*6420*/  FFMA R51, R81.reuse, R128, R51 ;  /* 0x0000008051337223 */ /* 0x040fe20000000033 */
[C---:B------:R-:W-:Y:S01]  /*6430*/  FMUL R55, R78.reuse, R55 ;  /* 0x000000374e377220 */ /* 0x040fe20000400000 */
[C---:B------:R-:W-:Y:S01]  /*6440*/  FFMA R48, R81.reuse, R129, R48 ;  /* 0x0000008151307223 */ /* 0x040fe20000000030 */
[C---:B------:R-:W-:Y:S01]  /*6450*/  FFMA R49, R81.reuse, R130, R49 ;  /* 0x0000008251317223 */ /* 0x040fe20000000031 */
[--C-:B------:R-:W-:Y:S02]  /*6460*/  HADD2.F32 R135, -RZ, R136.reuse.H0_H0 ;  /* 0x20000088ff877230 */ /* 0x100fe40000004100 */
[C---:B------:R-:W-:Y:S01]  /*6470*/  FFMA R50, R81.reuse, R131, R50 ;  /* 0x0000008351327223 */ /* 0x040fe20000000032 */
[----:B------:R-:W-:Y:S02]  /*6480*/  HADD2.F32 R136, -RZ, R136.H1_H1 ;  /* 0x30000088ff887230 */ /* 0x000fe40000004100 */
[C---:B------:R-:W-:Y:S01]  /*6490*/  FMUL R54, R78.reuse, R58 ;  /* 0x0000003a4e367220 */ /* 0x040fe20000400000 */
        /* <DEDUP_REMOVED lines=16> */
[----:B------:R-:W-:Y:S01]  /*65a0*/  FFMA R63, R81, R140, R63 ;  /* 0x0000008c513f7223 */ /* 0x000fe2000000003f */
[----:B------:R-:W-:Y:S01]  /*65b0*/  FMUL R67, R78, R67 ;  /* 0x000000434e437220 */ /* 0x000fe20000400000 */
[----:B------:R-:W-:Y:S01]  /*65c0*/  F2FP.SATFINITE.E4M3.F32.PACK_AB_MERGE_C R186, R47, R42, RZ ;  /* 0x0000002a2fba723e */ /* 0x000fe200048070ff */
[----:B------:R-:W-:Y:S01]  /*65d0*/  FFMA R60, R81, R83, R60 ;  /* 0x00000053513c7223 */ /* 0x000fe2000000003c */
[----:B------:R-:W-:Y:S01]  /*65e0*/  F2FP.SATFINITE.E4M3.F32.PACK_AB_MERGE_C R187, R51, R46, RZ ;  /* 0x0000002e33bb723e */ /* 0x000fe200048070ff */
[C---:B------:R-:W-:Y:S01]  /*65f0*/  FFMA R61, R81.reuse, R80, R61 ;  /* 0x00000050513d7223 */ /* 0x040fe2000000003d */
[C---:B------:R-:W-:Y:S01]  /*6600*/  FFMA R62, R81.reuse, R85, R62 ;  /* 0x00000055513e7223 */ /* 0x040fe2000000003e */
[----:B------:R-:W-:Y:S01]  /*6610*/  FFMA R67, R81, R82, R67 ;  /* 0x0000005251437223 */ /* 0x000fe20000000043 */
[----:B------:R-:W-:Y:S02]  /*6620*/  F2FP.SATFINITE.E4M3.F32.PACK_AB_MERGE_C R186, R41, R40, R186 ;  /* 0x0000002829ba723e */ /* 0x000fe400048070ba */
[----:B------:R-:W-:Y:S02]  /*6630*/  F2FP.SATFINITE.E4M3.F32.PACK_AB_MERGE_C R187, R45, R44, R187 ;  /* 0x0000002c2dbb723e */ /* 0x000fe400048070bb */
[----:B------:R-:W-:Y:S02]  /*6640*/  F2FP.SATFINITE.E4M3.F32.PACK_AB_MERGE_C R188, R55, R50, RZ ;  /* 0x0000003237bc723e */ /* 0x000fe400048070ff */
[----:B------:R-:W-:Y:S01]  /*6650*/  F2FP.SATFINITE.E4M3.F32.PACK_AB_MERGE_C R189, R59, R54, RZ ;  /* 0x000000363bbd723e */ /* 0x000fe200048070ff */
[----:B------:R1:W-:Y:S01]  /*6660*/  STS.128 [R177+0x2020], R184 ;  /* 0x002020b8b1007388 */ /* 0x0003e20000000c00 */
[----:B------:R-:W-:Y:S02]  /*6670*/  F2FP.SATFINITE.E4M3.F32.PACK_AB_MERGE_C R190, R63, R58, RZ ;  /* 0x0000003a3fbe723e */ /* 0x000fe400048070ff */
[----:B------:R-:W-:Y:S02]  /*6680*/  F2FP.SATFINITE.E4M3.F32.PACK_AB_MERGE_C R182, R67, R62, RZ ;  /* 0x0000003e43b6723e */ /* 0x000fe400048070ff */
[----:B------:R-:W-:Y:S02]  /*6690*/  F2FP.SATFINITE.E4M3.F32.PACK_AB_MERGE_C R188, R49, R48, R188 ;  /* 0x0000003031bc723e */ /* 0x000fe400048070bc */
[----:B------:R-:W-:Y:S02]  /*66a0*/  F2FP.SATFINITE.E4M3.F32.PACK_AB_MERGE_C R189, R53, R52, R189 ;  /* 0x0000003435bd723e */ /* 0x000fe400048070bd */
[----:B------:R-:W-:Y:S02]  /*66b0*/  F2FP.SATFINITE.E4M3.F32.PACK_AB_MERGE_C R190, R57, R56, R190 ;  /* 0x0000003839be723e */ /* 0x000fe400048070be */
[----:B------:R-:W-:Y:S02]  /*66c0*/  F2FP.SATFINITE.E4M3.F32.PACK_AB_MERGE_C R191, R61, R60, R182 ;  /* 0x0000003c3dbf723e */ /* 0x000fe400048070b6 */
[----:B------:R-:W-:Y:S03]  /*66d0*/  IADD3 R76, PT, PT, R76, 0x1, RZ ;  /* 0x000000014c4c7810 */ /* 0x000fe60007ffe0ff */
[----:B------:R1:W-:Y:S01]  /*66e0*/  STS.128 [R176+0x2030], R188 ;  /* 0x002030bcb0007388 */ /* 0x0003e20000000c00 */
[----:B------:R-:W-:Y:S01]  /*66f0*/  @!PT LDS RZ, [RZ] ;  /* 0x00000000fffff984 */ /* 0x000fe20000000800 */
[----:B------:R-:W-:Y:S01]  /*6700*/  @!PT LDS RZ, [RZ] ;  /* 0x00000000fffff984 */ /* 0x000fe20000000800 */
[----:B------:R-:W-:Y:S01]  /*6710*/  @!PT LDS RZ, [RZ] ;  /* 0x00000000fffff984 */ /* 0x000fe20000000800 */
[----:B------:R-:W-:Y:S01]  /*6720*/  @!PT LDS RZ, [RZ] ;  /* 0x00000000fffff984 */ /* 0x000fe20000000800 */
[----:B------:R3:W-:Y:S07]  /*6730*/  MEMBAR.ALL.CTA ;  /* 0x0000000000007992 */ /* 0x0007ee0000008000 */
[----:B---3--:R-:W3:Y:S02]  /*6740*/  FENCE.VIEW.ASYNC.S ;  /* 0x00000000000073c6 */ /* 0x008ee40000000000 */
[----:B---3--:R-:W-:Y:S06]  /*6750*/  BAR.SYNC.DEFER_BLOCKING 0x1, 0x80 ;  /* 0x0042000000007b1d */ /* 0x008fec0000010000 */
[----:B------:R-:W-:Y:S05]  /*6760*/  @P0 BRA `(.L_x_93) ;  /* 0x0000000000340947 */ /* 0x000fea0003800000 */
[----:B------:R-:W-:Y:S01]  /*6770*/  UIADD3 UR12, UPT, UPT, UR43, 0x2200, URZ ;  /* 0x000022002b0c7890 */ /* 0x000fe2000fffe0ff */
[----:B------:R-:W-:Y:S01]  /*6780*/  R2UR UR9, R155 ;  /* 0x000000009b0972ca */ /* 0x000fe200000e0000 */
[----:B------:R-:W-:Y:S01]  /*6790*/  UIADD3 UR10, UP0, UPT, UR46, 0x680, URZ ;  /* 0x000006802e0a7890 */ /* 0x000fe2000ff1e0ff */
[----:B------:R-:W-:Y:S01]  /*67a0*/  R2UR UR8, R165 ;  /* 0x00000000a50872ca */ /* 0x000fe200000e0000 */
[----:B------:R-:W-:Y:S02]  /*67b0*/  UMOV UR7, UR36 ;  /* 0x0000002400077c82 */ /* 0x000fe40008000000 */
[----:B------:R-:W-:Y:S01]  /*67c0*/  IMAD.U32 R179, RZ, RZ, UR12 ;  /* 0x0000000cffb37e24 */ /* 0x000fe2000f8e00ff */
[----:B------:R-:W-:Y:S04]  /*67d0*/  UIADD3.X UR11, UPT, UPT, URZ, UR47, URZ, UP0, !UPT ;  /* 0x0000002fff0b7290 */ /* 0x000fe800087fe4ff */
[----:B------:R-:W-:Y:S03]  /*67e0*/  R2UR UR4, R179 ;  /* 0x00000000b30472ca */ /* 0x000fe600000e0000 */
[----:B------:R-:W-:Y:S02]  /*67f0*/  USHF.L.U32 UR5, UR9, 0x6, URZ ;  /* 0x0000000609057899 */ /* 0x000fe400080006ff */
[----:B------:R-:W-:Y:S09]  /*6800*/  USHF.L.U32 UR6, UR8, 0x7, URZ ;  /* 0x0000000708067899 */ /* 0x000ff200080006ff */
[----:B------:R3:W-:Y:S01]  /*6810*/  UTMASTG.3D [UR4], [UR10] ;  /* 0x000000040a0073b5 */ /* 0x0007e20008010000 */
[----:B------:R0:W-:Y:S01]  /*6820*/  UTMACMDFLUSH ;  /* 0x00000000000079b7 */ /* 0x0001e20000000000 */
[----:B---3--:R-:W-:Y:S04]  /*6830*/  DEPBAR.LE SB0, 0x0 ;  /* 0x000080000000791a */ /* 0x008fe80000000000 */
.L_x_93:
[----:B------:R-:W-:Y:S05]  /*6840*/  BSYNC.RECONVERGENT B0 ;  /* 0x0000000000007941 */ /* 0x000fea0003800200 */
.L_x_92:
[----:B------:R-:W-:Y:S01]  /*6850*/  BAR.SYNC.DEFER_BLOCKING 0x1, 0x80 ;  /* 0x0042000000007b1d */ /* 0x000fe20000010000 */
[----:B------:R-:W-:Y:S01]  /*6860*/  ISETP.NE.AND P2, PT, R180, RZ, PT ;  /* 0x000000ffb400720c */ /* 0x000fe20003f45270 */
[----:B------:R-:W-:Y:S01]  /*6870*/  IMAD.IADD R155, R75, 0x1, R143 ;  /* 0x000000014b9b7824 */ /* 0x000fe200078e028f */
[----:B------:R-:W-:Y:S01]  /*6880*/  ISETP.NE.AND P0, PT, R181, 0x2, PT ;  /* 0x00000002b500780c */ /* 0x000fe20003f05270 */
[----:B------:R-:W-:Y:S01]  /*6890*/  IMAD.IADD R165, R77, 0x1, R154 ;  /* 0x000000014da57824 */ /* 0x000fe200078e029a */
[----:B------:R-:W-:Y:S02]  /*68a0*/  ISETP.NE.AND P1, PT, R76, 0x4, PT ;  /* 0x000000044c00780c */ /* 0x000fe40003f25270 */
[----:B------:R-:W-:Y:S02]  /*68b0*/  SEL R3, RZ, 0x1, P0 ;  /* 0x00000001ff037807 */ /* 0x000fe40000000000 */
[----:B------:R-:W-:Y:S02]  /*68c0*/  SEL R0, RZ, 0x1, P1 ;  /* 0x00000001ff007807 */ /* 0x000fe40000800000 */
[----:B------:R-:W-:Y:S02]  /*68d0*/  LOP3.LUT R174, R174, R3, RZ, 0x3c, !PT ;  /* 0x00000003aeae7212 */ /* 0x000fe400078e3cff */
[----:B------:R-:W-:Y:S02]  /*68e0*/  LOP3.LUT R175, R175, R0, RZ, 0x3c, !PT ;  /* 0x00000000afaf7212 */ /* 0x000fe400078e3cff */
[----:B------:R-:W-:Y:S02]  /*68f0*/  @P2 R2UR UR36, R171 ;  /* 0x00000000ab2422ca */ /* 0x000fe400000e0000 */
[----:B------:R-:W-:Y:S02]  /*6900*/  SEL R181, R181, RZ, P0 ;  /* 0x000000ffb5b57207 */ /* 0x000fe40000000000 */
[----:B------:R-:W-:Y:S01]  /*6910*/  SEL R76, R76, RZ, P1 ;  /* 0x000000ff4c4c7207 */ /* 0x000fe20000800000 */
[----:B------:R-:W-:Y:S10]  /*6920*/  @P2 BRA `(.L_x_94) ;  /* 0xffffffdc00702947 */ /* 0x000ff4000383ffff */
[----:B------:R-:W-:Y:S05]  /*6930*/  EXIT ;  /* 0x000000000000794d */ /* 0x000fea0003800000 */
.L_x_19:
[----:B--2---:R2:W1:Y:S02]  /*6940*/  SYNCS.PHASECHK.TRANS64.TRYWAIT P0, [R3+URZ+0xd0], R2 ;  /* 0x0000d002030075a7 */ /* 0x00446400080011ff */
[----:B-1----:R-:W-:Y:S05]  /*6950*/  @!P0 NANOSLEEP.SYNCS 0x989680 ;  /* 0x009896800000895d */ /* 0x002fea0003900000 */
[----:B------:R-:W1:Y:S02]  /*6960*/  @!P0 SYNCS.PHASECHK.TRANS64 P0, [R3+URZ+0xd0], R2 ;  /* 0x0000d002030085a7 */ /* 0x000e6400080010ff */
[----:B-1----:R-:W-:Y:S05]  /*6970*/  @!P0 BRA `(.L_x_19) ;  /* 0xfffffffc00f08947 */ /* 0x002fea000383ffff */
[----:B------:R-:W-:Y:S05]  /*6980*/  BRA `(.L_x_95) ;  /* 0xffffffa800fc7947 */ /* 0x000fea000383ffff */
.L_x_22:
[----:B-1----:R-:W-:-:S07]  /*6990*/  MOV R2, UR33 ;  /* 0x0000002100027c02 */ /* 0x002fce0008000f00 */
.L_x_96:
[----:B-1----:R1:W2:Y:S02]  /*69a0*/  SYNCS.PHASECHK.TRANS64.TRYWAIT P0, [R2+URZ+0x20], R5 ;  /* 0x00002005020075a7 */ /* 0x0022a400080011ff */
[----:B--2---:R-:W-:Y:S05]  /*69b0*/  @!P0 NANOSLEEP.SYNCS 0x989680 ;  /* 0x009896800000895d */ /* 0x004fea0003900000 */
[----:B------:R-:W2:Y:S02]  /*69c0*/  @!P0 SYNCS.PHASECHK.TRANS64 P0, [R2+URZ+0x20], R5 ;  /* 0x00002005020085a7 */ /* 0x000ea400080010ff */
[----:B--2---:R-:W-:Y:S05]  /*69d0*/  @!P0 BRA `(.L_x_96) ;  /* 0xfffffffc00f08947 */ /* 0x004fea000383ffff */
[----:B------:R-:W-:Y:S05]  /*69e0*/  BRA `(.L_x_21) ;  /* 0xffffffac004c7947 */ /* 0x000fea000383ffff */
.L_x_28:
[----:B-1----:R-:W-:-:S07]  /*69f0*/  MOV R2, UR17 ;  /* 0x0000001100027c02 */ /* 0x002fce0008000f00 */
.L_x_97:
[----:B-1----:R1:W2:Y:S02]  /*6a00*/  SYNCS.PHASECHK.TRANS64.TRYWAIT P0, [R2+URZ+0x20], R5 ;  /* 0x00002005020075a7 */ /* 0x0022a400080011ff */
[----:B--2---:R-:W-:Y:S05]  /*6a10*/  @!P0 NANOSLEEP.SYNCS 0x989680 ;  /* 0x009896800000895d */ /* 0x004fea0003900000 */
[----:B------:R-:W2:Y:S02]  /*6a20*/  @!P0 SYNCS.PHASECHK.TRANS64 P0, [R2+URZ+0x20], R5 ;  /* 0x00002005020085a7 */ /* 0x000ea400080010ff */
[----:B--2---:R-:W-:Y:S05]  /*6a30*/  @!P0 BRA `(.L_x_97) ;  /* 0xfffffffc00f08947 */ /* 0x004fea000383ffff */
[----:B------:R-:W-:Y:S05]  /*6a40*/  BRA `(.L_x_27) ;  /* 0xffffffac00f47947 */ /* 0x000fea000383ffff */
.L_x_32:
[----:B-1----:R1:W2:Y:S02]  /*6a50*/  SYNCS.PHASECHK.TRANS64.TRYWAIT P0, [R2+URZ+0x60], R3 ;  /* 0x00006003020075a7 */ /* 0x0022a400080011ff */
[----:B--2---:R-:W-:Y:S05]  /*6a60*/  @!P0 NANOSLEEP.SYNCS 0x989680 ;  /* 0x009896800000895d */ /* 0x004fea0003900000 */
[----:B------:R-:W2:Y:S02]  /*6a70*/  @!P0 SYNCS.PHASECHK.TRANS64 P0, [R2+URZ+0x60], R3 ;  /* 0x00006003020085a7 */ /* 0x000ea400080010ff */
[----:B--2---:R-:W-:Y:S05]  /*6a80*/  @!P0 BRA `(.L_x_32) ;  /* 0xfffffffc00f08947 */ /* 0x004fea000383ffff */
[----:B------:R-:W-:Y:S05]  /*6a90*/  BRA `(.L_x_98) ;  /* 0xffffffb000847947 */ /* 0x000fea000383ffff */
.L_x_36:
[----:B----4-:R-:W-:-:S07]  /*6aa0*/  MOV R0, UR5 ;  /* 0x0000000500007c02 */ /* 0x010fce0008000f00 */
.L_x_99:
[----:B-1----:R1:W2:Y:S02]  /*6ab0*/  SYNCS.PHASECHK.TRANS64.TRYWAIT P0, [R0+URZ], R3 ;  /* 0x00000003000075a7 */ /* 0x0022a400080011ff */
[----:B--2---:R-:W-:Y:S05]  /*6ac0*/  @!P0 NANOSLEEP.SYNCS 0x989680 ;  /* 0x009896800000895d */ /* 0x004fea0003900000 */
[----:B------:R-:W2:Y:S02]  /*6ad0*/  @!P0 SYNCS.PHASECHK.TRANS64 P0, [R0+URZ], R3 ;  /* 0x00000003000085a7 */ /* 0x000ea400080010ff */
[----:B--2---:R-:W-:Y:S05]  /*6ae0*/  @!P0 BRA `(.L_x_99) ;  /* 0xfffffffc00f08947 */ /* 0x004fea000383ffff */
[----:B------:R-:W-:Y:S05]  /*6af0*/  BRA `(.L_x_100) ;  /* 0xffffffb400f47947 */ /* 0x000fea000383ffff */
.L_x_37:
[----:B----4-:R-:W-:-:S07]  /*6b00*/  MOV R0, UR5 ;  /* 0x0000000500007c02 */ /* 0x010fce0008000f00 */
.L_x_101:
[----:B-1----:R1:W2:Y:S02]  /*6b10*/  SYNCS.PHASECHK.TRANS64.TRYWAIT P0, [R0+URZ], R3 ;  /* 0x00000003000075a7 */ /* 0x0022a400080011ff */
[----:B--2---:R-:W-:Y:S05]  /*6b20*/  @!P0 NANOSLEEP.SYNCS 0x989680 ;  /* 0x009896800000895d */ /* 0x004fea0003900000 */
[----:B------:R-:W2:Y:S02]  /*6b30*/  @!P0 SYNCS.PHASECHK.TRANS64 P0, [R0+URZ], R3 ;  /* 0x00000003000085a7 */ /* 0x000ea400080010ff */
[----:B--2---:R-:W-:Y:S05]  /*6b40*/  @!P0 BRA `(.L_x_101) ;  /* 0xfffffffc00f08947 */ /* 0x004fea000383ffff */
[----:B------:R-:W-:Y:S05]  /*6b50*/  BRA `(.L_x_102) ;  /* 0xffffffb800007947 */ /* 0x000fea000383ffff */
.L_x_38:
[----:B----4-:R-:W-:-:S07]  /*6b60*/  MOV R0, UR5 ;  /* 0x0000000500007c02 */ /* 0x010fce0008000f00 */
.L_x_103:
[----:B-1----:R1:W2:Y:S02]  /*6b70*/  SYNCS.PHASECHK.TRANS64.TRYWAIT P0, [R0+URZ], R3 ;  /* 0x00000003000075a7 */ /* 0x0022a400080011ff */
[----:B--2---:R-:W-:Y:S05]  /*6b80*/  @!P0 NANOSLEEP.SYNCS 0x989680 ;  /* 0x009896800000895d */ /* 0x004fea0003900000 */
[----:B------:R-:W2:Y:S02]  /*6b90*/  @!P0 SYNCS.PHASECHK.TRANS64 P0, [R0+URZ], R3 ;  /* 0x00000003000085a7 */ /* 0x000ea400080010ff */
[----:B--2---:R-:W-:Y:S05]  /*6ba0*/  @!P0 BRA `(.L_x_103) ;  /* 0xfffffffc00f08947 */ /* 0x004fea000383ffff */
[----:B------:R-:W-:Y:S05]  /*6bb0*/  BRA `(.L_x_104) ;  /* 0xffffffb8000c7947 */ /* 0x000fea000383ffff */
.L_x_41:
[----:B-1----:R1:W2:Y:S02]  /*6bc0*/  SYNCS.PHASECHK.TRANS64.TRYWAIT P0, [R0+URZ+0xc0], R5 ;  /* 0x0000c005000075a7 */ /* 0x0022a400080011ff */
[----:B--2---:R-:W-:Y:S05]  /*6bd0*/  @!P0 NANOSLEEP.SYNCS 0x989680 ;  /* 0x009896800000895d */ /* 0x004fea0003900000 */
[----:B------:R-:W2:Y:S02]  /*6be0*/  @!P0 SYNCS.PHASECHK.TRANS64 P0, [R0+URZ+0xc0], R5 ;  /* 0x0000c005000085a7 */ /* 0x000ea400080010ff */
[----:B--2---:R-:W-:Y:S05]  /*6bf0*/  @!P0 BRA `(.L_x_41) ;  /* 0xfffffffc00f08947 */ /* 0x004fea000383ffff */
[----:B------:R-:W-:Y:S05]  /*6c00*/  BRA `(.L_x_105) ;  /* 0xffffffb800687947 */ /* 0x000fea000383ffff */
.L_x_42:
[----:B------:R-:W-:-:S07]  /*6c10*/  MOV R0, UR5 ;  /* 0x0000000500007c02 */ /* 0x000fce0008000f00 */
.L_x_106:
[----:B-1----:R1:W2:Y:S02]  /*6c20*/  SYNCS.PHASECHK.TRANS64.TRYWAIT P0, [R0+URZ+0x70], R5 ;  /* 0x00007005000075a7 */ /* 0x0022a400080011ff */
[----:B--2---:R-:W-:Y:S05]  /*6c30*/  @!P0 NANOSLEEP.SYNCS 0x989680 ;  /* 0x009896800000895d */ /* 0x004fea0003900000 */
[----:B------:R-:W2:Y:S02]  /*6c40*/  @!P0 SYNCS.PHASECHK.TRANS64 P0, [R0+URZ+0x70], R5 ;  /* 0x00007005000085a7 */ /* 0x000ea400080010ff */
[----:B--2---:R-:W-:Y:S05]  /*6c50*/  @!P0 BRA `(.L_x_106) ;  /* 0xfffffffc00f08947 */ /* 0x004fea000383ffff */
[----:B------:R-:W-:Y:S05]  /*6c60*/  BRA `(.L_x_107) ;  /* 0xffffffb800787947 */ /* 0x000fea000383ffff */
.L_x_43:
[----:B-1----:R1:W2:Y:S02]  /*6c70*/  SYNCS.PHASECHK.TRANS64.TRYWAIT P1, [R0+URZ+0x60], R5 ;  /* 0x00006005000075a7 */ /* 0x0022a400080211ff */
[----:B--2---:R-:W-:Y:S05]  /*6c80*/  @!P1 NANOSLEEP.SYNCS 0x989680 ;  /* 0x009896800000995d */ /* 0x004fea0003900000 */
[----:B------:R-:W2:Y:S02]  /*6c90*/  @!P1 SYNCS.PHASECHK.TRANS64 P1, [R0+URZ+0x60], R5 ;  /* 0x00006005000095a7 */ /* 0x000ea400080210ff */
[----:B--2---:R-:W-:Y:S05]  /*6ca0*/  @!P1 BRA `(.L_x_43) ;  /* 0xfffffffc00f09947 */ /* 0x004fea000383ffff */
[----:B------:R-:W-:Y:S05]  /*6cb0*/  BRA `(.L_x_108) ;  /* 0xffffffb800a87947 */ /* 0x000fea000383ffff */
.L_x_46:
[----:B------:R-:W-:-:S07]  /*6cc0*/  MOV R0, UR5 ;  /* 0x0000000500007c02 */ /* 0x000fce0008000f00 */
.L_x_109:
[----:B-1----:R1:W2:Y:S02]  /*6cd0*/  SYNCS.PHASECHK.TRANS64.TRYWAIT P0, [R0+URZ+0x70], R3 ;  /* 0x00007003000075a7 */ /* 0x0022a400080011ff */
[----:B--2---:R-:W-:Y:S05]  /*6ce0*/  @!P0 NANOSLEEP.SYNCS 0x989680 ;  /* 0x009896800000895d */ /* 0x004fea0003900000 */
[----:B------:R-:W2:Y:S02]  /*6cf0*/  @!P0 SYNCS.PHASECHK.TRANS64 P0, [R0+URZ+0x70], R3 ;  /* 0x00007003000085a7 */ /* 0x000ea400080010ff */
[----:B--2---:R-:W-:Y:S05]  /*6d00*/  @!P0 BRA `(.L_x_109) ;  /* 0xfffffffc00f08947 */ /* 0x004fea000383ffff */
[----:B------:R-:W-:Y:S05]  /*6d10*/  BRA `(.L_x_45) ;  /* 0xffffffb800fc7947 */ /* 0x000fea000383ffff */
.L_x_53:
[----:B-1----:R1:W2:Y:S02]  /*6d20*/  SYNCS.PHASECHK.TRANS64.TRYWAIT P1, [R0+URZ+0x60], R5 ;  /* 0x00006005000075a7 */ /* 0x0022a400080211ff */
[----:B--2---:R-:W-:Y:S05]  /*6d30*/  @!P1 NANOSLEEP.SYNCS 0x989680 ;  /* 0x009896800000995d */ /* 0x004fea0003900000 */
[----:B------:R-:W2:Y:S02]  /*6d40*/  @!P1 SYNCS.PHASECHK.TRANS64 P1, [R0+URZ+0x60], R5 ;  /* 0x00006005000095a7 */ /* 0x000ea400080210ff */
[----:B--2---:R-:W-:Y:S05]  /*6d50*/  @!P1 BRA `(.L_x_53) ;  /* 0xfffffffc00f09947 */ /* 0x004fea000383ffff */
[----:B------:R-:W-:Y:S05]  /*6d60*/  BRA `(.L_x_110) ;  /* 0xffffffc0006c7947 */ /* 0x000fea000383ffff */
.L_x_54:
[----:B------:R-:W-:-:S07]  /*6d70*/  MOV R3, UR7 ;  /* 0x0000000700037c02 */ /* 0x000fce0008000f00 */
.L_x_111:
[----:B-1----:R1:W2:Y:S02]  /*6d80*/  SYNCS.PHASECHK.TRANS64.TRYWAIT P0, [R3+URZ+0xa0], R0 ;  /* 0x0000a000030075a7 */ /* 0x0022a400080011ff */
[----:B--2---:R-:W-:Y:S05]  /*6d90*/  @!P0 NANOSLEEP.SYNCS 0x989680 ;  /* 0x009896800000895d */ /* 0x004fea0003900000 */
[----:B------:R-:W2:Y:S02]  /*6da0*/  @!P0 SYNCS.PHASECHK.TRANS64 P0, [R3+URZ+0xa0], R0 ;  /* 0x0000a000030085a7 */ /* 0x000ea400080010ff */
[----:B--2---:R-:W-:Y:S05]  /*6db0*/  @!P0 BRA `(.L_x_111) ;  /* 0xfffffffc00f08947 */ /* 0x004fea000383ffff */
[----:B------:R-:W-:Y:S05]  /*6dc0*/  BRA `(.L_x_112) ;  /* 0xffffffc000a47947 */ /* 0x000fea000383ffff */
.L_x_57:
[----:B------:R-:W-:Y:S07]  /*6dd0*/  MOV R0, UR6 ;  /* 0x0000000600007c02 */ /* 0x000fee0008000f00 */
.L_x_113:
[----:B-1----:R1:W2:Y:S02]  /*6de0*/  SYNCS.PHASECHK.TRANS64.TRYWAIT P0, [R0+URZ], R3 ;  /* 0x00000003000075a7 */ /* 0x0022a400080011ff */
[----:B--2---:R-:W-:Y:S05]  /*6df0*/  @!P0 NANOSLEEP.SYNCS 0x989680 ;  /* 0x009896800000895d */ /* 0x004fea0003900000 */
[----:B------:R-:W2:Y:S02]  /*6e00*/  @!P0 SYNCS.PHASECHK.TRANS64 P0, [R0+URZ], R3 ;  /* 0x00000003000085a7 */ /* 0x000ea400080010ff */
[----:B--2---:R-:W-:Y:S05]  /*6e10*/  @!P0 BRA `(.L_x_113) ;  /* 0xfffffffc00f08947 */ /* 0x004fea000383ffff */
[----:B------:R-:W-:Y:S05]  /*6e20*/  BRA `(.L_x_56) ;  /* 0xffffffc000c07947 */ /* 0x000fea000383ffff */
.L_x_60:
[----:B------:R-:W-:-:S07]  /*6e30*/  MOV R0, UR6 ;  /* 0x0000000600007c02 */ /* 0x000fce0008000f00 */
.L_x_114:
[----:B--2---:R2:W4:Y:S02]  /*6e40*/  SYNCS.PHASECHK.TRANS64.TRYWAIT P0, [R0+URZ], R3 ;  /* 0x00000003000075a7 */ /* 0x00452400080011ff */
[----:B----4-:R-:W-:Y:S05]  /*6e50*/  @!P0 NANOSLEEP.SYNCS 0x989680 ;  /* 0x009896800000895d */ /* 0x010fea0003900000 */
[----:B------:R-:W4:Y:S02]  /*6e60*/  @!P0 SYNCS.PHASECHK.TRANS64 P0, [R0+URZ], R3 ;  /* 0x00000003000085a7 */ /* 0x000f2400080010ff */
[----:B----4-:R-:W-:Y:S05]  /*6e70*/  @!P0 BRA `(.L_x_114) ;  /* 0xfffffffc00f08947 */ /* 0x010fea000383ffff */
[----:B------:R-:W-:Y:S05]  /*6e80*/  BRA `(.L_x_115) ;  /* 0xffffffc4009c7947 */ /* 0x000fea000383ffff */
.L_x_61:
[----:B------:R-:W-:-:S07]  /*6e90*/  MOV R0, UR6 ;  /* 0x0000000600007c02 */ /* 0x000fce0008000f00 */
.L_x_116:
[----:B-1----:R1:W2:Y:S02]  /*6ea0*/  SYNCS.PHASECHK.TRANS64.TRYWAIT P0, [R0+URZ], R3 ;  /* 0x00000003000075a7 */ /* 0x0022a400080011ff */
[----:B--2---:R-:W-:Y:S05]  /*6eb0*/  @!P0 NANOSLEEP.SYNCS 0x989680 ;  /* 0x009896800000895d */ /* 0x004fea0003900000 */
[----:B------:R-:W2:Y:S02]  /*6ec0*/  @!P0 SYNCS.PHASECHK.TRANS64 P0, [R0+URZ], R3 ;  /* 0x00000003000085a7 */ /* 0x000ea400080010ff */
[----:B--2---:R-:W-:Y:S05]  /*6ed0*/  @!P0 BRA `(.L_x_116) ;  /* 0xfffffffc00f08947 */ /* 0x004fea000383ffff */
[----:B------:R-:W-:Y:S05]  /*6ee0*/  BRA `(.L_x_117) ;  /* 0xffffffc400a87947 */ /* 0x000fea000383ffff */
.L_x_62:
[----:B------:R-:W-:-:S07]  /*6ef0*/  MOV R0, UR6 ;  /* 0x0000000600007c02 */ /* 0x000fce0008000f00 */
.L_x_118:
[----:B-1----:R1:W2:Y:S02]  /*6f00*/  SYNCS.PHASECHK.TRANS64.TRYWAIT P0, [R0+URZ], R3 ;  /* 0x00000003000075a7 */ /* 0x0022a400080011ff */
[----:B--2---:R-:W-:Y:S05]  /*6f10*/  @!P0 NANOSLEEP.SYNCS 0x989680 ;  /* 0x009896800000895d */ /* 0x004fea0003900000 */
[----:B------:R-:W2:Y:S02]  /*6f20*/  @!P0 SYNCS.PHASECHK.TRANS64 P0, [R0+URZ], R3 ;  /* 0x00000003000085a7 */ /* 0x000ea400080010ff */
[----:B--2---:R-:W-:Y:S05]  /*6f30*/  @!P0 BRA `(.L_x_118) ;  /* 0xfffffffc00f08947 */ /* 0x004fea000383ffff */
[----:B------:R-:W-:Y:S05]  /*6f40*/  BRA `(.L_x_119) ;  /* 0xffffffc400b47947 */ /* 0x000fea000383ffff */
.L_x_63:
[----:B------:R-:W-:-:S07]  /*6f50*/  MOV R0, UR7 ;  /* 0x0000000700007c02 */ /* 0x000fce0008000f00 */
.L_x_120:
[----:B-1----:R1:W2:Y:S02]  /*6f60*/  SYNCS.PHASECHK.TRANS64.TRYWAIT P0, [R0+URZ], R3 ;  /* 0x00000003000075a7 */ /* 0x0022a400080011ff */
[----:B--2---:R-:W-:Y:S05]  /*6f70*/  @!P0 NANOSLEEP.SYNCS 0x989680 ;  /* 0x009896800000895d */ /* 0x004fea0003900000 */
[----:B------:R-:W2:Y:S02]  /*6f80*/  @!P0 SYNCS.PHASECHK.TRANS64 P0, [R0+URZ], R3 ;  /* 0x00000003000085a7 */ /* 0x000ea400080010ff */
[----:B--2---:R-:W-:Y:S05]  /*6f90*/  @!P0 BRA `(.L_x_120) ;  /* 0xfffffffc00f08947 */ /* 0x004fea000383ffff */
[----:B------:R-:W-:Y:S05]  /*6fa0*/  BRA `(.L_x_121) ;  /* 0xffffffc400c07947 */ /* 0x000fea000383ffff */
.L_x_68:
[----:B---3--:R3:W1:Y:S02]  /*6fb0*/  SYNCS.PHASECHK.TRANS64.TRYWAIT P0, [R0+URZ+0x60], R3 ;  /* 0x00006003000075a7 */ /* 0x00866400080011ff */
[----:B-1----:R-:W-:Y:S05]  /*6fc0*/  @!P0 NANOSLEEP.SYNCS 0x989680 ;  /* 0x009896800000895d */ /* 0x002fea0003900000 */
[----:B------:R-:W1:Y:S02]  /*6fd0*/  @!P0 SYNCS.PHASECHK.TRANS64 P0, [R0+URZ+0x60], R3 ;  /* 0x00006003000085a7 */ /* 0x000e6400080010ff */
[----:B-1----:R-:W-:Y:S05]  /*6fe0*/  @!P0 BRA `(.L_x_68) ;  /* 0xfffffffc00f08947 */ /* 0x002fea000383ffff */
[----:B------:R-:W-:Y:S05]  /*6ff0*/  BRA `(.L_x_122) ;  /* 0xffffffc800bc7947 */ /* 0x000fea000383ffff */
.L_x_71:
[----:B------:R-:W-:Y:S07]  /*7000*/  MOV R0, UR6 ;  /* 0x0000000600007c02 */ /* 0x000fee0008000f00 */
.L_x_123:
[----:B-1----:R1:W3:Y:S02]  /*7010*/  SYNCS.PHASECHK.TRANS64.TRYWAIT P0, [R0+URZ+0x58], R3 ;  /* 0x00005803000075a7 */ /* 0x0022e400080011ff */
[----:B---3--:R-:W-:Y:S05]  /*7020*/  @!P0 NANOSLEEP.SYNCS 0x989680 ;  /* 0x009896800000895d */ /* 0x008fea0003900000 */
[----:B------:R-:W3:Y:S02]  /*7030*/  @!P0 SYNCS.PHASECHK.TRANS64 P0, [R0+URZ+0x58], R3 ;  /* 0x00005803000085a7 */ /* 0x000ee400080010ff */
[----:B---3--:R-:W-:Y:S05]  /*7040*/  @!P0 BRA `(.L_x_123) ;  /* 0xfffffffc00f08947 */ /* 0x008fea000383ffff */
[----:B------:R-:W-:Y:S05]  /*7050*/  BRA `(.L_x_70) ;  /* 0xffffffcc00a87947 */ /* 0x000fea000383ffff */
.L_x_74:
[----:B------:R-:W-:Y:S07]  /*7060*/  MOV R3, UR6 ;  /* 0x0000000600037c02 */ /* 0x000fee0008000f00 */
.L_x_124:
[----:B-1----:R1:W2:Y:S02]  /*7070*/  SYNCS.PHASECHK.TRANS64.TRYWAIT P2, [R3+URZ+0x48], R26 ;  /* 0x0000481a030075a7 */ /* 0x0022a400080411ff */
[----:B--2---:R-:W-:Y:S05]  /*7080*/  @!P2 NANOSLEEP.SYNCS 0x989680 ;  /* 0x009896800000a95d */ /* 0x004fea0003900000 */
[----:B------:R-:W2:Y:S02]  /*7090*/  @!P2 SYNCS.PHASECHK.TRANS64 P2, [R3+URZ+0x48], R26 ;  /* 0x0000481a0300a5a7 */ /* 0x000ea400080410ff */
[----:B--2---:R-:W-:Y:S05]  /*70a0*/  @!P2 BRA `(.L_x_124) ;  /* 0xfffffffc00f0a947 */ /* 0x004fea000383ffff */
[----:B------:R-:W-:Y:S05]  /*70b0*/  BRA `(.L_x_125) ;  /* 0xffffffd0003c7947 */ /* 0x000fea000383ffff */
.L_x_77:
[----:B--2---:R2:W4:Y:S02]  /*70c0*/  SYNCS.PHASECHK.TRANS64.TRYWAIT P0, [R0+URZ+0x60], R3 ;  /* 0x00006003000075a7 */ /* 0x00452400080011ff */
[----:B----4-:R-:W-:Y:S05]  /*70d0*/  @!P0 NANOSLEEP.SYNCS 0x989680 ;  /* 0x009896800000895d */ /* 0x010fea0003900000 */
[----:B------:R-:W4:Y:S02]  /*70e0*/  @!P0 SYNCS.PHASECHK.TRANS64 P0, [R0+URZ+0x60], R3 ;  /* 0x00006003000085a7 */ /* 0x000f2400080010ff */
[----:B----4-:R-:W-:Y:S05]  /*70f0*/  @!P0 BRA `(.L_x_77) ;  /* 0xfffffffc00f08947 */ /* 0x010fea000383ffff */
[----:B------:R-:W-:Y:S05]  /*7100*/  BRA `(.L_x_126) ;  /* 0xffffffd4008c7947 */ /* 0x000fea000383ffff */
.L_x_88:
[----:B-1----:R-:W-:Y:S04]  /*7110*/  MOV R0, UR43 ;  /* 0x0000002b00007c02 */ /* 0x002fe80008000f00 */
[----:B------:R1:W2:Y:S03]  /*7120*/  SYNCS.PHASECHK.TRANS64.TRYWAIT P1, [R0+URZ+0x40], R3 ;  /* 0x00004003000075a7 */ /* 0x0002a600080211ff */
[----:B--2---:R-:W-:Y:S05]  /*7130*/  @!P1 NANOSLEEP.SYNCS 0x989680 ;  /* 0x009896800000995d */ /* 0x004fea0003900000 */
[----:B------:R-:W2:Y:S02]  /*7140*/  @!P1 SYNCS.PHASECHK.TRANS64 P1, [R0+URZ+0x40], R3 ;  /* 0x00004003000095a7 */ /* 0x000ea400080210ff */
[----:B--2---:R-:W-:Y:S05]  /*7150*/  @!P1 BRA `(.L_x_88) ;  /* 0xfffffffc00ec9947 */ /* 0x004fea000383ffff */
[----:B------:R-:W-:Y:S05]  /*7160*/  BRA `(.L_x_87) ;  /* 0xffffffe000887947 */ /* 0x000fea000383ffff */
.L_x_90:
[----:B------:R1:W1:Y:S02]  /*7170*/  SYNCS.PHASECHK.TRANS64.TRYWAIT P1, [R156+URZ+0x80], R5 ;  /* 0x000080059c0075a7 */ /* 0x00026400080211ff */
[----:B-1----:R-:W-:Y:S05]  /*7180*/  @!P1 NANOSLEEP.SYNCS 0x989680 ;  /* 0x009896800000995d */ /* 0x002fea0003900000 */
[----:B------:R-:W1:Y:S02]  /*7190*/  @!P1 SYNCS.PHASECHK.TRANS64 P1, [R156+URZ+0x80], R5 ;  /* 0x000080059c0095a7 */ /* 0x000e6400080210ff */
[----:B-1----:R-:W-:Y:S05]  /*71a0*/  @!P1 BRA `(.L_x_90) ;  /* 0xfffffffc00f09947 */ /* 0x002fea000383ffff */
[----:B------:R-:W-:Y:S05]  /*71b0*/  BRA `(.L_x_89) ;  /* 0xffffffe000cc7947 */ /* 0x000fea000383ffff */
        .weak           $__internal_0_$__cuda_sm10x_tcgen05_guardrail_trap_col_being_dealloced_not_returned_by_alloc
        .type           $__internal_0_$__cuda_sm10x_tcgen05_guardrail_trap_col_being_dealloced_not_returned_by_alloc,@function
        .size           $__internal_0_$__cuda_sm10x_tcgen05_guardrail_trap_col_being_dealloced_not_returned_by_alloc,($__internal_1_$__cuda_sm10x_tcgen05_guardrail_trap_phase_invalid_during_alloc - $__internal_0_$__cuda_sm10x_tcgen05_guardrail_trap_col_being_dealloced_not_returned_by_alloc)
$__internal_0_$__cuda_sm10x_tcgen05_guardrail_trap_col_being_dealloced_not_returned_by_alloc:
[----:B------:R-:W-:Y:S05]  /*71c0*/  BPT.TRAP 0x1 ;  /* 0x000000040000795c */ /* 0x000fea0000300000 */
[----:B------:R-:W-:-:S04]  /*71d0*/  HFMA2 R3, -RZ, RZ, 0, 0 ;  /* 0x00000000ff037431 */ /* 0x000fc800000001ff */
[----:B------:R-:W-:Y:S05]  /*71e0*/  RET.REL.NODEC R2 `(_ZN7cutlass13device_kernelINS_4gemm6kernel13GemmUniversalIN4cute5tupleIJiiiiEEENS1_10collective13CollectiveMmaINS1_35MainloopSm100TmaUmmaWarpSpecializedILi4ELi2ELi4ENS5_IJNS4_1CILi1EEESB_SB_EEEEENS5_IJNSA_ILi128EEENSA_ILi64EEESE_EEENS_12float_e4m3_tENS5_IJlSB_lEEESH_SI_NS4_8TiledMMAINS4_8MMA_AtomIJNS4_10MMA_TraitsINS4_19SM100_MMA_F8F6F4_SSEJSH_SH_fSE_SF_NS4_17integral_constantINS4_4UMMA5MajorELSP_0EEESQ_NSN_INSO_7ScaleInELSR_0EEESS_EEEEEENS4_6LayoutISC_NS5_IJNSA_ILi0EEESW_SW_EEEEENS5_IJNS4_10UnderscoreESZ_SZ_EEEEENS4_13SM90_TMA_LOADENS4_14ComposedLayoutINS4_7SwizzleILi3ELi4ELi3EEENS4_18smem_ptr_flag_bitsILi8EEENSV_INS5_IJNSA_ILi8EEESE_EEENS5_IJSE_SB_EEEEEEEvNS4_8identityES12_S1C_vS1D_EENS_8epilogue10collective18CollectiveEpilogueINS1F_23Sm100TmaWarpSpecializedILi1ELi1ELi64ELb0ELb0EEEJSG_NS5_IJNSV_ISE_SB_EENSV_ISF_SB_EEEEESH_SI_SH_SI_NS1F_6fusion15FusionCallbacksIS1J_NS1N_17LinearCombinationISH_fSH_fLNS_15FloatRoundStyleE2EEESG_S1M_JEEENS4_5SM1004TMEM4LOAD26SM100_TMEM_LOAD_32dp32b64xES12_NS13_INS14_ILi2ELi4ELi3EEES17_NSV_INS5_IJS18_SF_EEENS5_IJSF_SB_EEEEEEENS4_39AutoVectorizingCopyWithAssumedAlignmentILi128EEENS4_14SM90_TMA_STOREES21_S23_S23_EEEvvEEEEvNT_6ParamsE) ;  /* 0xffffff8c02847950 */ /* 0x000fea0003c3ffff */
        .weak           $__internal_1_$__cuda_sm10x_tcgen05_guardrail_trap_phase_invalid_during_alloc
        .type           $__internal_1_$__cuda_sm10x_tcgen05_guardrail_trap_phase_invalid_during_alloc,@function
        .size           $__internal_1_$__cuda_sm10x_tcgen05_guardrail_trap_phase_invalid_during_alloc,($__internal_2_$__cuda_sm10x_tcgen05_guardrail_trap_unallocated_columns_being_dealloced - $__internal_1_$__cuda_sm10x_tcgen05_guardrail_trap_phase_invalid_during_alloc)
$__internal_1_$__cuda_sm10x_tcgen05_guardrail_trap_phase_invalid_during_alloc:
[----:B------:R-:W-:Y:S05]  /*71f0*/  BPT.TRAP 0x1 ;  /* 0x000000040000795c */ /* 0x000fea0000300000 */
[----:B------:R-:W-:-:S04]  /*7200*/  MOV R3, 0x0 ;  /* 0x0000000000037802 */ /* 0x000fc80000000f00 */
[----:B------:R-:W-:Y:S05]  /*7210*/  RET.REL.NODEC R2 `(_ZN7cutlass13device_kernelINS_4gemm6kernel13GemmUniversalIN4cute5tupleIJiiiiEEENS1_10collective13CollectiveMmaINS1_35MainloopSm100TmaUmmaWarpSpecializedILi4ELi2ELi4ENS5_IJNS4_1CILi1EEESB_SB_EEEEENS5_IJNSA_ILi128EEENSA_ILi64EEESE_EEENS_12float_e4m3_tENS5_IJlSB_lEEESH_SI_NS4_8TiledMMAINS4_8MMA_AtomIJNS4_10MMA_TraitsINS4_19SM100_MMA_F8F6F4_SSEJSH_SH_fSE_SF_NS4_17integral_constantINS4_4UMMA5MajorELSP_0EEESQ_NSN_INSO_7ScaleInELSR_0EEESS_EEEEEENS4_6LayoutISC_NS5_IJNSA_ILi0EEESW_SW_EEEEENS5_IJNS4_10UnderscoreESZ_SZ_EEEEENS4_13SM90_TMA_LOADENS4_14ComposedLayoutINS4_7SwizzleILi3ELi4ELi3EEENS4_18smem_ptr_flag_bitsILi8EEENSV_INS5_IJNSA_ILi8EEESE_EEENS5_IJSE_SB_EEEEEEEvNS4_8identityES12_S1C_vS1D_EENS_8epilogue10collective18CollectiveEpilogueINS1F_23Sm100TmaWarpSpecializedILi1ELi1ELi64ELb0ELb0EEEJSG_NS5_IJNSV_ISE_SB_EENSV_ISF_SB_EEEEESH_SI_SH_SI_NS1F_6fusion15FusionCallbacksIS1J_NS1N_17LinearCombinationISH_fSH_fLNS_15FloatRoundStyleE2EEESG_S1M_JEEENS4_5SM1004TMEM4LOAD26SM100_TMEM_LOAD_32dp32b64xES12_NS13_INS14_ILi2ELi4ELi3EEES17_NSV_INS5_IJS18_SF_EEENS5_IJSF_SB_EEEEEEENS4_39AutoVectorizingCopyWithAssumedAlignmentILi128EEENS4_14SM90_TMA_STOREES21_S23_S23_EEEvvEEEEvNT_6ParamsE) ;  /* 0xffffff8c02787950 */ /* 0x000fea0003c3ffff */
        .weak           $__internal_2_$__cuda_sm10x_tcgen05_guardrail_trap_unallocated_columns_being_dealloced
        .type           $__internal_2_$__cuda_sm10x_tcgen05_guardrail_trap_unallocated_columns_being_dealloced,@function
        .size           $__internal_2_$__cuda_sm10x_tcgen05_guardrail_trap_unallocated_columns_being_dealloced,(.L_x_128 - $__internal_2_$__cuda_sm10x_tcgen05_guardrail_trap_unallocated_columns_being_dealloced)
$__internal_2_$__cuda_sm10x_tcgen05_guardrail_trap_unallocated_columns_being_dealloced:
[----:B------:R-:W-:Y:S05]  /*7220*/  BPT.TRAP 0x1 ;  /* 0x000000040000795c */ /* 0x000fea0000300000 */
[----:B------:R-:W-:-:S04]  /*7230*/  HFMA2 R3, -RZ, RZ, 0, 0 ;  /* 0x00000000ff037431 */ /* 0x000fc800000001ff */
[----:B------:R-:W-:Y:S05]  /*7240*/  RET.REL.NODEC R2 `(_ZN7cutlass13device_kernelINS_4gemm6kernel13GemmUniversalIN4cute5tupleIJiiiiEEENS1_10collective13CollectiveMmaINS1_35MainloopSm100TmaUmmaWarpSpecializedILi4ELi2ELi4ENS5_IJNS4_1CILi1EEESB_SB_EEEEENS5_IJNSA_ILi128EEENSA_ILi64EEESE_EEENS_12float_e4m3_tENS5_IJlSB_lEEESH_SI_NS4_8TiledMMAINS4_8MMA_AtomIJNS4_10MMA_TraitsINS4_19SM100_MMA_F8F6F4_SSEJSH_SH_fSE_SF_NS4_17integral_constantINS4_4UMMA5MajorELSP_0EEESQ_NSN_INSO_7ScaleInELSR_0EEESS_EEEEEENS4_6LayoutISC_NS5_IJNSA_ILi0EEESW_SW_EEEEENS5_IJNS4_10UnderscoreESZ_SZ_EEEEENS4_13SM90_TMA_LOADENS4_14ComposedLayoutINS4_7SwizzleILi3ELi4ELi3EEENS4_18smem_ptr_flag_bitsILi8EEENSV_INS5_IJNSA_ILi8EEESE_EEENS5_IJSE_SB_EEEEEEEvNS4_8identityES12_S1C_vS1D_EENS_8epilogue10collective18CollectiveEpilogueINS1F_23Sm100TmaWarpSpecializedILi1ELi1ELi64ELb0ELb0EEEJSG_NS5_IJNSV_ISE_SB_EENSV_ISF_SB_EEEEESH_SI_SH_SI_NS1F_6fusion15FusionCallbacksIS1J_NS1N_17LinearCombinationISH_fSH_fLNS_15FloatRoundStyleE2EEESG_S1M_JEEENS4_5SM1004TMEM4LOAD26SM100_TMEM_LOAD_32dp32b64xES12_NS13_INS14_ILi2ELi4ELi3EEES17_NSV_INS5_IJS18_SF_EEENS5_IJSF_SB_EEEEEEENS4_39AutoVectorizingCopyWithAssumedAlignmentILi128EEENS4_14SM90_TMA_STOREES21_S23_S23_EEEvvEEEEvNT_6ParamsE) ;  /* 0xffffff8c026c7950 */ /* 0x000fea0003c3ffff */
.L_x_127:
[----:B------:R-:W-:-:S00]  /*7250*/  BRA `(.L_x_127) ;  /* 0xfffffffc00fc7947 */ /* 0x000fc0000383ffff */
[----:B------:R-:W-:-:S00]  /*7260*/  NOP ;  /* 0x0000000000007918 */ /* 0x000fc00000000000 */
        /* <DEDUP_REMOVED lines=9> */
.L_x_128:


//--------------------- .nv.global.init           --------------------------
	.section	.nv.global.init,"aw",@progbits
.nv.global.init:
	.type		$str$27,@object
	.size		$str$27,($str$28 - $str$27)
$str$27:
        /*0000*/ 	.byte	0x28, 0x61, 0x64, 0x64, 0x72, 0x65, 0x73, 0x73, 0x20, 0x26, 0x20, 0x6d, 0x61, 0x73, 0x6b, 0x29
        /*0010*/ 	.byte	0x20, 0x3d, 0x3d, 0x20, 0x30, 0x00
	.type		$str$28,@object
	.size		$str$28,($str$26 - $str$28)
$str$28:
        /*0016*/ 	.byte	0x2f, 0x74, 0x6d, 0x70, 0x2f, 0x63, 0x75, 0x74, 0x6c, 0x61, 0x73, 0x73, 0x5f, 0x73, 0x77, 0x65
        /*0026*/ 	.byte	0x65, 0x70, 0x5f, 0x73, 0x72, 0x63, 0x2f, 0x69, 0x6e, 0x63, 0x6c, 0x75, 0x64, 0x65, 0x2f, 0x63
        /*0036*/ 	.byte	0x75, 0x74, 0x65, 0x2f, 0x70, 0x6f, 0x69, 0x6e, 0x74, 0x65, 0x72, 0x5f, 0x66, 0x6c, 0x61, 0x67
        /*0046*/ 	.byte	0x67, 0x65, 0x64, 0x2e, 0x68, 0x70, 0x70, 0x00
	.type		$str$26,@object
	.size		$str$26,($str$25 - $str$26)
$str$26:
        /*004e*/ 	.byte	0x2f, 0x74, 0x6d, 0x70, 0x2f, 0x63, 0x75, 0x74, 0x6c, 0x61, 0x73, 0x73, 0x5f, 0x73, 0x77, 0x65
        /*005e*/ 	.byte	0x65, 0x70, 0x5f, 0x73, 0x72, 0x63, 0x2f, 0x69, 0x6e, 0x63, 0x6c, 0x75, 0x64, 0x65, 0x2f, 0x63
        /*006e*/ 	.byte	0x75, 0x74, 0x65, 0x2f, 0x61, 0x74, 0x6f, 0x6d, 0x2f, 0x63, 0x6f, 0x70, 0x79, 0x5f, 0x74, 0x72
        /*007e*/ 	.byte	0x61, 0x69, 0x74, 0x73, 0x5f, 0x73, 0x6d, 0x31, 0x30, 0x30, 0x2e, 0x68, 0x70, 0x70, 0x00
	.type		$str$25,@object
	.size		$str$25,(__unnamed_1 - $str$25)
$str$25:
        /*008d*/ 	.byte	0x28, 0x28, 0x75, 0x69, 0x6e, 0x74, 0x33, 0x32, 0x5f, 0x74, 0x28, 0x74, 0x68, 0x72, 0x65, 0x61
        /*009d*/ 	.byte	0x64, 0x49, 0x64, 0x78, 0x2e, 0x78, 0x29, 0x20, 0x2f, 0x20, 0x33, 0x32, 0x29, 0x20, 0x25, 0x20
        /*00ad*/ 	.byte	0x34, 0x29, 0x20, 0x3d, 0x3d, 0x20, 0x28, 0x28, 0x28, 0x74, 0x6d, 0x65, 0x6d, 0x5f, 0x61, 0x64
        /*00bd*/ 	.byte	0x64, 0x72, 0x20, 0x3e, 0x3e, 0x20, 0x31, 0x36, 0x29, 0x20, 0x2f, 0x20, 0x33, 0x32, 0x29, 0x20
        /*00cd*/ 	.byte	0x25, 0x20, 0x34, 0x29, 0x00
	.type		__unnamed_1,@object
	.size		__unnamed_1,(__unnamed_2 - __unnamed_1)
__unnamed_1:
        /*00d2*/ 	.byte	0x61, 0x75, 0x74, 0x6f, 0x20, 0x63, 0x75, 0x74, 0x65, 0x3a, 0x3a, 0x61, 0x73, 0x5f, 0x70, 0x6f
        /* <DEDUP_REMOVED lines=24> */
        /*0262*/ 	.byte	0x43, 0x3c, 0x38, 0x31, 0x39, 0x32, 0x3e, 0x3e, 0x3e, 0x3e, 0x5d, 0x00
	.type		__unnamed_2,@object
	.size		__unnamed_2,(.L_2 - __unnamed_2)
__unnamed_2:
        /* <DEDUP_REMOVED lines=42> */
        /*050e*/ 	.byte	0x3e, 0x3e, 0x3e, 0x3e, 0x5d, 0x00
.L_2:


//--------------------- .nv.shared._ZN7cutlass13device_kernelINS_4gemm6kernel13GemmUniversalIN4cute5tupleIJiiiiEEENS1_10collective13CollectiveMmaINS1_35MainloopSm100TmaUmmaWarpSpecializedILi4ELi2ELi4ENS5_IJNS4_1CILi1EEESB_SB_EEEEENS5_IJNSA_ILi128EEENSA_ILi64EEESE_EEENS_12float_e4m3_tENS5_IJlSB_lEEESH_SI_NS4_8TiledMMAINS4_8MMA_AtomIJNS4_10MMA_TraitsINS4_19SM100_MMA_F8F6F4_SSEJSH_SH_fSE_SF_NS4_17integral_constantINS4_4UMMA5MajorELSP_0EEESQ_NSN_INSO_7ScaleInELSR_0EEESS_EEEEEENS4_6LayoutISC_NS5_IJNSA_ILi0EEESW_SW_EEEEENS5_IJNS4_10UnderscoreESZ_SZ_EEEEENS4_13SM90_TMA_LOADENS4_14ComposedLayoutINS4_7SwizzleILi3ELi4ELi3EEENS4_18smem_ptr_flag_bitsILi8EEENSV_INS5_IJNSA_ILi8EEESE_EEENS5_IJSE_SB_EEEEEEEvNS4_8identityES12_S1C_vS1D_EENS_8epilogue10collective18CollectiveEpilogueINS1F_23Sm100TmaWarpSpecializedILi1ELi1ELi64ELb0ELb0EEEJSG_NS5_IJNSV_ISE_SB_EENSV_ISF_SB_EEEEESH_SI_SH_SI_NS1F_6fusion15FusionCallbacksIS1J_NS1N_17LinearCombinationISH_fSH_fLNS_15FloatRoundStyleE2EEESG_S1M_JEEENS4_5SM1004TMEM4LOAD26SM100_TMEM_LOAD_32dp32b64xES12_NS13_INS14_ILi2ELi4ELi3EEES17_NSV_INS5_IJS18_SF_EEENS5_IJSF_SB_EEEEEEENS4_39AutoVectorizingCopyWithAssumedAlignmentILi128EEENS4_14SM90_TMA_STOREES21_S23_S23_EEEvvEEEEvNT_6ParamsE --------------------------
	.section	.nv.shared._ZN7cutlass13device_kernelINS_4gemm6kernel13GemmUniversalIN4cute5tupleIJiiiiEEENS1_10collective13CollectiveMmaINS1_35MainloopSm100TmaUmmaWarpSpecializedILi4ELi2ELi4ENS5_IJNS4_1CILi1EEESB_SB_EEEEENS5_IJNSA_ILi128EEENSA_ILi64EEESE_EEENS_12float_e4m3_tENS5_IJlSB_lEEESH_SI_NS4_8TiledMMAINS4_8MMA_AtomIJNS4_10MMA_TraitsINS4_19SM100_MMA_F8F6F4_SSEJSH_SH_fSE_SF_NS4_17integral_constantINS4_4UMMA5MajorELSP_0EEESQ_NSN_INSO_7ScaleInELSR_0EEESS_EEEEEENS4_6LayoutISC_NS5_IJNSA_ILi0EEESW_SW_EEEEENS5_IJNS4_10UnderscoreESZ_SZ_EEEEENS4_13SM90_TMA_LOADENS4_14ComposedLayoutINS4_7SwizzleILi3ELi4ELi3EEENS4_18smem_ptr_flag_bitsILi8EEENSV_INS5_IJNSA_ILi8EEESE_EEENS5_IJSE_SB_EEEEEEEvNS4_8identityES12_S1C_vS1D_EENS_8epilogue10collective18CollectiveEpilogueINS1F_23Sm100TmaWarpSpecializedILi1ELi1ELi64ELb0ELb0EEEJSG_NS5_IJNSV_ISE_SB_EENSV_ISF_SB_EEEEESH_SI_SH_SI_NS1F_6fusion15FusionCallbacksIS1J_NS1N_17LinearCombinationISH_fSH_fLNS_15FloatRoundStyleE2EEESG_S1M_JEEENS4_5SM1004TMEM4LOAD26SM100_TMEM_LOAD_32dp32b64xES12_NS13_INS14_ILi2ELi4ELi3EEES17_NSV_INS5_IJS18_SF_EEENS5_IJSF_SB_EEEEEEENS4_39AutoVectorizingCopyWithAssumedAlignmentILi128EEENS4_14SM90_TMA_STOREES21_S23_S23_EEEvvEEEEvNT_6ParamsE,"aw",@nobits
	.sectionflags	@""
	.align	16
	.zero		1024


//--------------------- .nv.shared.reserved.0     --------------------------
	.section	.nv.shared.reserved.0,"aw",@nobits
	.weak		__nv_reservedSMEM_offset_0_alias
	.size		__nv_reservedSMEM_offset_0_alias, 0, 64
	.other		__nv_reservedSMEM_offset_0_alias,@"STO_CUDA_RESERVED_SHARED STV_DEFAULT"
__nv_reservedSMEM_offset_0_alias:
	.zero		0
.nv.shared.reserved.0:
	.zero		64
	.weak		__nv_reservedSMEM_tcgen05_partition
	.type		__nv_reservedSMEM_tcgen05_partition,@object
	.size		__nv_reservedSMEM_tcgen05_partition,(.L_0 - __nv_reservedSMEM_tcgen05_partition)
__nv_reservedSMEM_tcgen05_partition:
	.zero		32
.L_0:


//--------------------- .nv.global                --------------------------
	.section	.nv.global,"aw",@nobits
.nv.global:
	.type		_ZN39_INTERNAL_da8acb91_4_k_cu_6b8778e0_75944cute1_E,@object
	.size		_ZN39_INTERNAL_da8acb91_4_k_cu_6b8778e0_75944cute1_E,(_ZN39_INTERNAL_da8acb91_4_k_cu_6b8778e0_75944cuda3std3__45__cpo6cbeginE - _ZN39_INTERNAL_da8acb91_4_k_cu_6b8778e0_75944cute1_E)
_ZN39_INTERNAL_da8acb91_4_k_cu_6b8778e0_75944cute1_E:
	.zero		1
	.type		_ZN39_INTERNAL_da8acb91_4_k_cu_6b8778e0_75944cuda3std3__45__cpo6cbeginE,@object
	.size		_ZN39_INTERNAL_da8acb91_4_k_cu_6b8778e0_75944cuda3std3__45__cpo6cbeginE,(_ZN39_INTERNAL_da8acb91_4_k_cu_6b8778e0_75944cuda3std3__48in_placeE - _ZN39_INTERNAL_da8acb91_4_k_cu_6b8778e0_75944cuda3std3__45__cpo6cbeginE)
_ZN39_INTERNAL_da8acb91_4_k_cu_6b8778e0_75944cuda3std3__45__cpo6cbeginE:
	.zero		1
	.type		_ZN39_INTERNAL_da8acb91_4_k_cu_6b8778e0_75944cuda3std3__48in_placeE,@object
	.size		_ZN39_INTERNAL_da8acb91_4_k_cu_6b8778e0_75944cuda3std3__48in_placeE,(_ZN39_INTERNAL_da8acb91_4_k_cu_6b8778e0_75944cuda3std6ranges3__45__cpo9iter_moveE - _ZN39_INTERNAL_da8acb91_4_k_cu_6b8778e0_75944cuda3std3__48in_placeE)
_ZN39_INTERNAL_da8acb91_4_k_cu_6b8778e0_75944cuda3std3__48in_placeE:
	.zero		1
	.type		_ZN39_INTERNAL_da8acb91_4_k_cu_6b8778e0_75944cuda3std6ranges3__45__cpo9iter_moveE,@object
	.size		_ZN39_INTERNAL_da8acb91_4_k_cu_6b8778e0_75944cuda3std6ranges3__45__cpo9iter_moveE,(_ZN39_INTERNAL_da8acb91_4_k_cu_6b8778e0_75944cuda3std3__45__cpo5beginE - _ZN39_INTERNAL_da8acb91_4_k_cu_6b8778e0_75944cuda3std6ranges3__45__cpo9iter_moveE)
_ZN39_INTERNAL_da8acb91_4_k_cu_6b8778e0_75944cuda3std6ranges3__45__cpo9iter_moveE:
	.zero		1
	.type		_ZN39_INTERNAL_da8acb91_4_k_cu_6b8778e0_75944cuda3std3__45__cpo5beginE,@object
	.size		_ZN39_INTERNAL_da8acb91_4_k_cu_6b8778e0_75944cuda3std3__45__cpo5beginE,(_ZN39_INTERNAL_da8acb91_4_k_cu_6b8778e0_75944cuda3std3__441_GLOBAL__N__da8acb91_4_k_cu_6b8778e0_75946ignoreE - _ZN39_INTERNAL_da8acb91_4_k_cu_6b8778e0_75944cuda3std3__45__cpo5beginE)
_ZN39_INTERNAL_da8acb91_4_k_cu_6b8778e0_75944cuda3std3__45__cpo5beginE:
	.zero		1
	.type		_ZN39_INTERNAL_da8acb91_4_k_cu_6b8778e0_75944cuda3std3__441_GLOBAL__N__da8acb91_4_k_cu_6b8778e0_75946ignoreE,@object
	.size		_ZN39_INTERNAL_da8acb91_4_k_cu_6b8778e0_75944cuda3std3__441_GLOBAL__N__da8acb91_4_k_cu_6b8778e0_75946ignoreE,(_ZN39_INTERNAL_da8acb91_4_k_cu_6b8778e0_75944cute7productE - _ZN39_INTERNAL_da8acb91_4_k_cu_6b8778e0_75944cuda3std3__441_GLOBAL__N__da8acb91_4_k_cu_6b8778e0_75946ignoreE)
_ZN39_INTERNAL_da8acb91_4_k_cu_6b8778e0_75944cuda3std3__441_GLOBAL__N__da8acb91_4_k_cu_6b8778e0_75946ignoreE:
	.zero		1
	.type		_ZN39_INTERNAL_da8acb91_4_k_cu_6b8778e0_75944cute7productE,@object
	.size		_ZN39_INTERNAL_da8acb91_4_k_cu_6b8778e0_75944cute7productE,(_ZN39_INTERNAL_da8acb91_4_k_cu_6b8778e0_75944cuda3std3__45__cpo3endE - _ZN39_INTERNAL_da8acb91_4_k_cu_6b8778e0_75944cute7productE)
_ZN39_INTERNAL_da8acb91_4_k_cu_6b8778e0_75944cute7productE:
	.zero		1
	.type		_ZN39_INTERNAL_da8acb91_4_k_cu_6b8778e0_75944cuda3std3__45__cpo3endE,@object
	.size		_ZN39_INTERNAL_da8acb91_4_k_cu_6b8778e0_75944cuda3std3__45__cpo3endE,(_ZN39_INTERNAL_da8acb91_4_k_cu_6b8778e0_75944cuda3std3__419piecewise_constructE - _ZN39_INTERNAL_da8acb91_4_k_cu_6b8778e0_75944cuda3std3__45__cpo3endE)
_ZN39_INTERNAL_da8acb91_4_k_cu_6b8778e0_75944cuda3std3__45__cpo3endE:
	.zero		1
	.type		_ZN39_INTERNAL_da8acb91_4_k_cu_6b8778e0_75944cuda3std3__419piecewise_constructE,@object
	.size		_ZN39_INTERNAL_da8acb91_4_k_cu_6b8778e0_75944cuda3std3__419piecewise_constructE,(_ZN39_INTERNAL_da8acb91_4_k_cu_6b8778e0_75944cuda3std3__45__cpo4cendE - _ZN39_INTERNAL_da8acb91_4_k_cu_6b8778e0_75944cuda3std3__419piecewise_constructE)
_ZN39_INTERNAL_da8acb91_4_k_cu_6b8778e0_75944cuda3std3__419piecewise_constructE:
	.zero		1
	.type		_ZN39_INTERNAL_da8acb91_4_k_cu_6b8778e0_75944cuda3std3__45__cpo4cendE,@object
	.size		_ZN39_INTERNAL_da8acb91_4_k_cu_6b8778e0_75944cuda3std3__45__cpo4cendE,(_ZN39_INTERNAL_da8acb91_4_k_cu_6b8778e0_75944cuda3std6ranges3__45__cpo4swapE - _ZN39_INTERNAL_da8acb91_4_k_cu_6b8778e0_75944cuda3std3__45__cpo4cendE)
_ZN39_INTERNAL_da8acb91_4_k_cu_6b8778e0_75944cuda3std3__45__cpo4cendE:
	.zero		1
	.type		_ZN39_INTERNAL_da8acb91_4_k_cu_6b8778e0_75944cuda3std6ranges3__45__cpo4swapE,@object
	.size		_ZN39_INTERNAL_da8acb91_4_k_cu_6b8778e0_75944cuda3std6ranges3__45__cpo4swapE,(.L_10 - _ZN39_INTERNAL_da8acb91_4_k_cu_6b8778e0_75944cuda3std6ranges3__45__cpo4swapE)
_ZN39_INTERNAL_da8acb91_4_k_cu_6b8778e0_75944cuda3std6ranges3__45__cpo4swapE:
	.zero		1
.L_10:


//--------------------- .nv.constant0._ZN7cutlass13device_kernelINS_4gemm6kernel13GemmUniversalIN4cute5tupleIJiiiiEEENS1_10collective13CollectiveMmaINS1_35MainloopSm100TmaUmmaWarpSpecializedILi4ELi2ELi4ENS5_IJNS4_1CILi1EEESB_SB_EEEEENS5_IJNSA_ILi128EEENSA_ILi64EEESE_EEENS_12float_e4m3_tENS5_IJlSB_lEEESH_SI_NS4_8TiledMMAINS4_8MMA_AtomIJNS4_10MMA_TraitsINS4_19SM100_MMA_F8F6F4_SSEJSH_SH_fSE_SF_NS4_17integral_constantINS4_4UMMA5MajorELSP_0EEESQ_NSN_INSO_7ScaleInELSR_0EEESS_EEEEEENS4_6LayoutISC_NS5_IJNSA_ILi0EEESW_SW_EEEEENS5_IJNS4_10UnderscoreESZ_SZ_EEEEENS4_13SM90_TMA_LOADENS4_14ComposedLayoutINS4_7SwizzleILi3ELi4ELi3EEENS4_18smem_ptr_flag_bitsILi8EEENSV_INS5_IJNSA_ILi8EEESE_EEENS5_IJSE_SB_EEEEEEEvNS4_8identityES12_S1C_vS1D_EENS_8epilogue10collective18CollectiveEpilogueINS1F_23Sm100TmaWarpSpecializedILi1ELi1ELi64ELb0ELb0EEEJSG_NS5_IJNSV_ISE_SB_EENSV_ISF_SB_EEEEESH_SI_SH_SI_NS1F_6fusion15FusionCallbacksIS1J_NS1N_17LinearCombinationISH_fSH_fLNS_15FloatRoundStyleE2EEESG_S1M_JEEENS4_5SM1004TMEM4LOAD26SM100_TMEM_LOAD_32dp32b64xES12_NS13_INS14_ILi2ELi4ELi3EEES17_NSV_INS5_IJS18_SF_EEENS5_IJSF_SB_EEEEEEENS4_39AutoVectorizingCopyWithAssumedAlignmentILi128EEENS4_14SM90_TMA_STOREES21_S23_S23_EEEvvEEEEvNT_6ParamsE --------------------------
	.section	.nv.constant0._ZN7cutlass13device_kernelINS_4gemm6kernel13GemmUniversalIN4cute5tupleIJiiiiEEENS1_10collective13CollectiveMmaINS1_35MainloopSm100TmaUmmaWarpSpecializedILi4ELi2ELi4ENS5_IJNS4_1CILi1EEESB_SB_EEEEENS5_IJNSA_ILi128EEENSA_ILi64EEESE_EEENS_12float_e4m3_tENS5_IJlSB_lEEESH_SI_NS4_8TiledMMAINS4_8MMA_AtomIJNS4_10MMA_TraitsINS4_19SM100_MMA_F8F6F4_SSEJSH_SH_fSE_SF_NS4_17integral_constantINS4_4UMMA5MajorELSP_0EEESQ_NSN_INSO_7ScaleInELSR_0EEESS_EEEEEENS4_6LayoutISC_NS5_IJNSA_ILi0EEESW_SW_EEEEENS5_IJNS4_10UnderscoreESZ_SZ_EEEEENS4_13SM90_TMA_LOADENS4_14ComposedLayoutINS4_7SwizzleILi3ELi4ELi3EEENS4_18smem_ptr_flag_bitsILi8EEENSV_INS5_IJNSA_ILi8EEESE_EEENS5_IJSE_SB_EEEEEEEvNS4_8identityES12_S1C_vS1D_EENS_8epilogue10collective18CollectiveEpilogueINS1F_23Sm100TmaWarpSpecializedILi1ELi1ELi64ELb0ELb0EEEJSG_NS5_IJNSV_ISE_SB_EENSV_ISF_SB_EEEEESH_SI_SH_SI_NS1F_6fusion15FusionCallbacksIS1J_NS1N_17LinearCombinationISH_fSH_fLNS_15FloatRoundStyleE2EEESG_S1M_JEEENS4_5SM1004TMEM4LOAD26SM100_TMEM_LOAD_32dp32b64xES12_NS13_INS14_ILi2ELi4ELi3EEES17_NSV_INS5_IJS18_SF_EEENS5_IJSF_SB_EEEEEEENS4_39AutoVectorizingCopyWithAssumedAlignmentILi128EEENS4_14SM90_TMA_STOREES21_S23_S23_EEEvvEEEEvNT_6ParamsE,"a",@progbits
	.sectionflags	@""
	.align	4
.nv.constant0._ZN7cutlass13device_kernelINS_4gemm6kernel13GemmUniversalIN4cute5tupleIJiiiiEEENS1_10collective13CollectiveMmaINS1_35MainloopSm100TmaUmmaWarpSpecializedILi4ELi2ELi4ENS5_IJNS4_1CILi1EEESB_SB_EEEEENS5_IJNSA_ILi128EEENSA_ILi64EEESE_EEENS_12float_e4m3_tENS5_IJlSB_lEEESH_SI_NS4_8TiledMMAINS4_8MMA_AtomIJNS4_10MMA_TraitsINS4_19SM100_MMA_F8F6F4_SSEJSH_SH_fSE_SF_NS4_17integral_constantINS4_4UMMA5MajorELSP_0EEESQ_NSN_INSO_7ScaleInELSR_0EEESS_EEEEEENS4_6LayoutISC_NS5_IJNSA_ILi0EEESW_SW_EEEEENS5_IJNS4_10UnderscoreESZ_SZ_EEEEENS4_13SM90_TMA_LOADENS4_14ComposedLayoutINS4_7SwizzleILi3ELi4ELi3EEENS4_18smem_ptr_flag_bitsILi8EEENSV_INS5_IJNSA_ILi8EEESE_EEENS5_IJSE_SB_EEEEEEEvNS4_8identityES12_S1C_vS1D_EENS_8epilogue10collective18CollectiveEpilogueINS1F_23Sm100TmaWarpSpecializedILi1ELi1ELi64ELb0ELb0EEEJSG_NS5_IJNSV_ISE_SB_EENSV_ISF_SB_EEEEESH_SI_SH_SI_NS1F_6fusion15FusionCallbacksIS1J_NS1N_17LinearCombinationISH_fSH_fLNS_15FloatRoundStyleE2EEESG_S1M_JEEENS4_5SM1004TMEM4LOAD26SM100_TMEM_LOAD_32dp32b64xES12_NS13_INS14_ILi2ELi4ELi3EEES17_NSV_INS5_IJS18_SF_EEENS5_IJSF_SB_EEEEEEENS4_39AutoVectorizingCopyWithAssumedAlignmentILi128EEENS4_14SM90_TMA_STOREES21_S23_S23_EEEvvEEEEvNT_6ParamsE:
	.zero		2944


//--------------------- SYMBOLS --------------------------

	.type		.nv.reservedSmem.offset0,@object
	.size		.nv.reservedSmem.offset0,0x4
	.type		.nv.reservedSmem.cap,@object
	.size		.nv.reservedSmem.cap,0x4
	.type		__assertfail,@function
